	.target	sm_90a

	.elftype	@"ET_EXEC"


//--------------------- .note.nv.tkinfo           --------------------------
	.section	.note.nv.tkinfo,"",@"SHT_NOTE"
	.sectionflags	@"SHF_NOTE_NV_TKINFO"
	.tkinfo
        /*0018*/ 	.word	0x00000002
        /*0030*/ 	.string	""
        /*0030*/ 	.string	"ptxas"
        /*0030*/ 	.string	"Cuda compilation tools, release 13.0, V13.0.88"
        /*0030*/ 	.string	"Build cuda_13.0.r13.0/compiler.36424714_0"
        /*0030*/ 	.string	"-arch sm_90a -m 64 "



//--------------------- .note.nv.cuinfo           --------------------------
	.section	.note.nv.cuinfo,"",@"SHT_NOTE"
	.sectionflags	@"SHF_NOTE_NV_CUINFO"
        /*0018*/ 	.short	0x0002
        /*001a*/ 	.short	0x005a
        /*001c*/ 	.short	0x0082
	.zero		2


//--------------------- .nv.info                  --------------------------
	.section	.nv.info,"",@"SHT_CUDA_INFO"
	.align	4


	//----- nvinfo : EIATTR_REGCOUNT
	.align		4
        /*0000*/ 	.byte	0x04, 0x2f
        /*0002*/ 	.short	(.L_15 - .L_14)
	.align		4
.L_14:
        /*0004*/ 	.word	index@(_ZN7cutlass13device_kernelINS_4gemm6kernel13GemmUniversalIN4cute5tupleIJiiiiEEENS1_10collective13CollectiveMmaINS1_34MainloopSm90TmaGmmaWarpSpecializedILi5ENS5_IJNS4_1CILi1EEENSA_ILi2EEESB_EEENS1_32KernelTmaWarpSpecializedPingpongEEENS5_IJNSA_ILi64EEESG_NSA_ILi128EEEEEENS_6half_tENS5_IJlSB_lEEESJ_SK_NS4_8TiledMMAINS4_8MMA_AtomIJNS4_4SM904GMMA25MMA_64x64x16_F32F16F16_SSILNSO_5MajorE0ELSQ_0ELNSO_7ScaleInE1ELSR_1EEEEEENS4_6LayoutINS5_IJSB_SB_SB_EEENS5_IJNSA_ILi0EEESW_SW_EEEEENS5_IJNS4_10UnderscoreESZ_SZ_EEEEENS4_23SM90_TMA_LOAD_MULTICASTENS4_14ComposedLayoutINS4_7SwizzleILi3ELi4ELi3EEENS4_18smem_ptr_flag_bitsILi16EEENSU_INS5_IJNSA_ILi8EEESG_EEENS5_IJSG_SB_EEEEEEEvNS4_8identityENS4_13SM90_TMA_LOADES1C_vS1D_EENS_8epilogue10collective6detail29Sm90TmaWarpSpecializedAdapterINS1H_15DefaultEpilogueISJ_SK_SK_NS1G_6thread17LinearCombinationISJ_Li1EffLNS1L_9ScaleType4KindE0ELNS_15FloatRoundStyleE2ESJ_EENS1_15EpilogueDefaultEEEEEvvEEEEvNT_6ParamsE)
        /*0008*/ 	.word	0x000000a8


	//----- nvinfo : EIATTR_FRAME_SIZE
	.align		4
.L_15:
        /*000c*/ 	.byte	0x04, 0x11
        /*000e*/ 	.short	(.L_17 - .L_16)
	.align		4
.L_16:
        /*0010*/ 	.word	index@(_ZN7cutlass13device_kernelINS_4gemm6kernel13GemmUniversalIN4cute5tupleIJiiiiEEENS1_10collective13CollectiveMmaINS1_34MainloopSm90TmaGmmaWarpSpecializedILi5ENS5_IJNS4_1CILi1EEENSA_ILi2EEESB_EEENS1_32KernelTmaWarpSpecializedPingpongEEENS5_IJNSA_ILi64EEESG_NSA_ILi128EEEEEENS_6half_tENS5_IJlSB_lEEESJ_SK_NS4_8TiledMMAINS4_8MMA_AtomIJNS4_4SM904GMMA25MMA_64x64x16_F32F16F16_SSILNSO_5MajorE0ELSQ_0ELNSO_7ScaleInE1ELSR_1EEEEEENS4_6LayoutINS5_IJSB_SB_SB_EEENS5_IJNSA_ILi0EEESW_SW_EEEEENS5_IJNS4_10UnderscoreESZ_SZ_EEEEENS4_23SM90_TMA_LOAD_MULTICASTENS4_14ComposedLayoutINS4_7SwizzleILi3ELi4ELi3EEENS4_18smem_ptr_flag_bitsILi16EEENSU_INS5_IJNSA_ILi8EEESG_EEENS5_IJSG_SB_EEEEEEEvNS4_8identityENS4_13SM90_TMA_LOADES1C_vS1D_EENS_8epilogue10collective6detail29Sm90TmaWarpSpecializedAdapterINS1H_15DefaultEpilogueISJ_SK_SK_NS1G_6thread17LinearCombinationISJ_Li1EffLNS1L_9ScaleType4KindE0ELNS_15FloatRoundStyleE2ESJ_EENS1_15EpilogueDefaultEEEEEvvEEEEvNT_6ParamsE)
        /*0014*/ 	.word	0x00000008


	//----- nvinfo : EIATTR_MIN_STACK_SIZE
	.align		4
.L_17:
        /*0018*/ 	.byte	0x04, 0x12
        /*001a*/ 	.short	(.L_19 - .L_18)
	.align		4
.L_18:
        /*001c*/ 	.word	index@(_ZN7cutlass13device_kernelINS_4gemm6kernel13GemmUniversalIN4cute5tupleIJiiiiEEENS1_10collective13CollectiveMmaINS1_34MainloopSm90TmaGmmaWarpSpecializedILi5ENS5_IJNS4_1CILi1EEENSA_ILi2EEESB_EEENS1_32KernelTmaWarpSpecializedPingpongEEENS5_IJNSA_ILi64EEESG_NSA_ILi128EEEEEENS_6half_tENS5_IJlSB_lEEESJ_SK_NS4_8TiledMMAINS4_8MMA_AtomIJNS4_4SM904GMMA25MMA_64x64x16_F32F16F16_SSILNSO_5MajorE0ELSQ_0ELNSO_7ScaleInE1ELSR_1EEEEEENS4_6LayoutINS5_IJSB_SB_SB_EEENS5_IJNSA_ILi0EEESW_SW_EEEEENS5_IJNS4_10UnderscoreESZ_SZ_EEEEENS4_23SM90_TMA_LOAD_MULTICASTENS4_14ComposedLayoutINS4_7SwizzleILi3ELi4ELi3EEENS4_18smem_ptr_flag_bitsILi16EEENSU_INS5_IJNSA_ILi8EEESG_EEENS5_IJSG_SB_EEEEEEEvNS4_8identityENS4_13SM90_TMA_LOADES1C_vS1D_EENS_8epilogue10collective6detail29Sm90TmaWarpSpecializedAdapterINS1H_15DefaultEpilogueISJ_SK_SK_NS1G_6thread17LinearCombinationISJ_Li1EffLNS1L_9ScaleType4KindE0ELNS_15FloatRoundStyleE2ESJ_EENS1_15EpilogueDefaultEEEEEvvEEEEvNT_6ParamsE)
        /*0020*/ 	.word	0x00000008
.L_19:


//--------------------- .nv.compat                --------------------------
	.section	.nv.compat,"",@"SHT_CUDA_COMPAT_INFO"
	.align	4
        /*0000*/ 	.byte	0x02, 0x09, 0x01, 0x00, 0x02, 0x02, 0x04, 0x00, 0x02, 0x05, 0x05, 0x00, 0x03, 0x07, 0x01, 0x01
        /*0010*/ 	.byte	0x02, 0x03, 0x01, 0x00, 0x02, 0x06, 0x01, 0x00, 0x04, 0x0b, 0x08, 0x00, 0x00, 0x00, 0x00, 0x00
        /*0020*/ 	.byte	0x00, 0x00, 0x00, 0x00


//--------------------- .nv.info._ZN7cutlass13device_kernelINS_4gemm6kernel13GemmUniversalIN4cute5tupleIJiiiiEEENS1_10collective13CollectiveMmaINS1_34MainloopSm90TmaGmmaWarpSpecializedILi5ENS5_IJNS4_1CILi1EEENSA_ILi2EEESB_EEENS1_32KernelTmaWarpSpecializedPingpongEEENS5_IJNSA_ILi64EEESG_NSA_ILi128EEEEEENS_6half_tENS5_IJlSB_lEEESJ_SK_NS4_8TiledMMAINS4_8MMA_AtomIJNS4_4SM904GMMA25MMA_64x64x16_F32F16F16_SSILNSO_5MajorE0ELSQ_0ELNSO_7ScaleInE1ELSR_1EEEEEENS4_6LayoutINS5_IJSB_SB_SB_EEENS5_IJNSA_ILi0EEESW_SW_EEEEENS5_IJNS4_10UnderscoreESZ_SZ_EEEEENS4_23SM90_TMA_LOAD_MULTICASTENS4_14ComposedLayoutINS4_7SwizzleILi3ELi4ELi3EEENS4_18smem_ptr_flag_bitsILi16EEENSU_INS5_IJNSA_ILi8EEESG_EEENS5_IJSG_SB_EEEEEEEvNS4_8identityENS4_13SM90_TMA_LOADES1C_vS1D_EENS_8epilogue10collective6detail29Sm90TmaWarpSpecializedAdapterINS1H_15DefaultEpilogueISJ_SK_SK_NS1G_6thread17LinearCombinationISJ_Li1EffLNS1L_9ScaleType4KindE0ELNS_15FloatRoundStyleE2ESJ_EENS1_15EpilogueDefaultEEEEEvvEEEEvNT_6ParamsE --------------------------
	.section	.nv.info._ZN7cutlass13device_kernelINS_4gemm6kernel13GemmUniversalIN4cute5tupleIJiiiiEEENS1_10collective13CollectiveMmaINS1_34MainloopSm90TmaGmmaWarpSpecializedILi5ENS5_IJNS4_1CILi1EEENSA_ILi2EEESB_EEENS1_32KernelTmaWarpSpecializedPingpongEEENS5_IJNSA_ILi64EEESG_NSA_ILi128EEEEEENS_6half_tENS5_IJlSB_lEEESJ_SK_NS4_8TiledMMAINS4_8MMA_AtomIJNS4_4SM904GMMA25MMA_64x64x16_F32F16F16_SSILNSO_5MajorE0ELSQ_0ELNSO_7ScaleInE1ELSR_1EEEEEENS4_6LayoutINS5_IJSB_SB_SB_EEENS5_IJNSA_ILi0EEESW_SW_EEEEENS5_IJNS4_10UnderscoreESZ_SZ_EEEEENS4_23SM90_TMA_LOAD_MULTICASTENS4_14ComposedLayoutINS4_7SwizzleILi3ELi4ELi3EEENS4_18smem_ptr_flag_bitsILi16EEENSU_INS5_IJNSA_ILi8EEESG_EEENS5_IJSG_SB_EEEEEEEvNS4_8identityENS4_13SM90_TMA_LOADES1C_vS1D_EENS_8epilogue10collective6detail29Sm90TmaWarpSpecializedAdapterINS1H_15DefaultEpilogueISJ_SK_SK_NS1G_6thread17LinearCombinationISJ_Li1EffLNS1L_9ScaleType4KindE0ELNS_15FloatRoundStyleE2ESJ_EENS1_15EpilogueDefaultEEEEEvvEEEEvNT_6ParamsE,"",@"SHT_CUDA_INFO"
	.sectionflags	@""
	.align	4


	//----- nvinfo : EIATTR_CUDA_API_VERSION
	.align		4
        /*0000*/ 	.byte	0x04, 0x37
        /*0002*/ 	.short	(.L_21 - .L_20)
.L_20:
        /*0004*/ 	.word	0x00000082


	//----- nvinfo : EIATTR_KPARAM_INFO
	.align		4
.L_21:
        /*0008*/ 	.byte	0x04, 0x17
        /*000a*/ 	.short	(.L_23 - .L_22)
.L_22:
        /*000c*/ 	.word	0x00000000
        /*0010*/ 	.short	0x0000
        /*0012*/ 	.short	0x0070
        /*0014*/ 	.byte	0x00, 0xf0, 0x01, 0x10


	//----- nvinfo : EIATTR_SPARSE_MMA_MASK
	.align		4
.L_23:
        /*0018*/ 	.byte	0x03, 0x50
        /*001a*/ 	.short	0x0000


	//----- nvinfo : EIATTR_MAXREG_COUNT
	.align		4
        /*001c*/ 	.byte	0x03, 0x1b
        /*001e*/ 	.short	0x00a8


	//----- nvinfo : EIATTR_NUM_BARRIERS
	.align		4
        /*0020*/ 	.byte	0x02, 0x4c
        /*0022*/ 	.byte	0x01
	.zero		1


	//----- nvinfo : EIATTR_EXTERNS
	.align		4
        /*0024*/ 	.byte	0x04, 0x0f
        /*0026*/ 	.short	(.L_25 - .L_24)


	//   ....[0]....
	.align		4
.L_24:
        /*0028*/ 	.word	index@(__assertfail)


	//----- nvinfo : EIATTR_ANNOTATIONS
	.align		4
.L_25:
        /*002c*/ 	.byte	0x04, 0x55
        /*002e*/ 	.short	(.L_27 - .L_26)


	//   ....[0]....
.L_26:
        /*0030*/ 	.word	0x00000001
        /*0034*/ 	.byte	0x60, 0x0d, 0x00, 0x00, 0x01, 0x00, 0x00, 0x00, 0x10, 0x14, 0x00, 0x00, 0x01, 0x00, 0x00, 0x00
        /*0044*/ 	.byte	0x80, 0x48, 0x00, 0x00, 0x01, 0x00, 0x00, 0x00, 0x70, 0x55, 0x00, 0x00


	//----- nvinfo : EIATTR_MERCURY_ISA_VERSION
	.align		4
.L_27:
        /*0050*/ 	.byte	0x03, 0x5f
        /*0052*/ 	.short	0x0101


	//----- nvinfo : EIATTR_INT_WARP_WIDE_INSTR_OFFSETS
	.align		4
        /*0054*/ 	.byte	0x04, 0x31
        /*0056*/ 	.short	(.L_29 - .L_28)


	//   ....[0]....
.L_28:
        /*0058*/ 	.word	0x00000520


	//   ....[1]....
        /*005c*/ 	.word	0x00000560


	//   ....[2]....
        /*0060*/ 	.word	0x00000690


	//   ....[3]....
        /*0064*/ 	.word	0x000006a0


	//   ....[4]....
        /*0068*/ 	.word	0x000006b0


	//   ....[5]....
        /*006c*/ 	.word	0x000006c0


	//   ....[6]....
        /*0070*/ 	.word	0x00000780


	//   ....[7]....
        /*0074*/ 	.word	0x000007c0


	//   ....[8]....
        /*0078*/ 	.word	0x00002450


	//----- nvinfo : EIATTR_COOP_GROUP_MASK_REGIDS
	.align		4
.L_29:
        /*007c*/ 	.byte	0x04, 0x29
        /*007e*/ 	.short	(.L_31 - .L_30)


	//   ....[0]....
.L_30:
        /*0080*/ 	.word	0xffffffff


	//   ....[1]....
        /*0084*/ 	.word	0xffffffff


	//   ....[2]....
        /*0088*/ 	.word	0xffffffff


	//   ....[3]....
        /*008c*/ 	.word	0xffffffff


	//   ....[4]....
        /*0090*/ 	.word	0xffffffff


	//   ....[5]....
        /*0094*/ 	.word	0xffffffff


	//   ....[6]....
        /*0098*/ 	.word	0xffffffff


	//----- nvinfo : EIATTR_COOP_GROUP_INSTR_OFFSETS
	.align		4
.L_31:
        /*009c*/ 	.byte	0x04, 0x28
        /*009e*/ 	.short	(.L_33 - .L_32)


	//   ....[0]....
.L_32:
        /*00a0*/ 	.word	0x00000070


	//   ....[1]....
        /*00a4*/ 	.word	0x00000080


	//   ....[2]....
        /*00a8*/ 	.word	0x00000140


	//   ....[3]....
        /*00ac*/ 	.word	0x00000300


	//   ....[4]....
        /*00b0*/ 	.word	0x00000340


	//   ....[5]....
        /*00b4*/ 	.word	0x000003d0


	//   ....[6]....
        /*00b8*/ 	.word	0x00000910


	//----- nvinfo : EIATTR_REG_RECONFIG
	.align		4
.L_33:
        /*00bc*/ 	.byte	0x01, 0x54
	.zero		2


	//----- nvinfo : EIATTR_SYSCALL_OFFSETS
	.align		4
        /*00c0*/ 	.byte	0x04, 0x46
        /*00c2*/ 	.short	(.L_35 - .L_34)


	//   ....[0]....
.L_34:
        /*00c4*/ 	.word	0x00001900


	//----- nvinfo : EIATTR_MBARRIER_INSTR_OFFSETS
	.align		4
.L_35:
        /*00c8*/ 	.byte	0x04, 0x39
        /*00ca*/ 	.short	(.L_37 - .L_36)


	//   ....[0]....
.L_36:
        /*00cc*/ 	.word	0x00000250
        /*00d0*/ 	.word	0x000000ff
        /*00d4*/ 	.word	0x00000000
        /*00d8*/ 	.short	0x0100
        /*00da*/ 	.byte	0x08
	.zero		1


	//   ....[1]....
        /*00dc*/ 	.word	0x00000260
        /*00e0*/ 	.word	0x000000ff
        /*00e4*/ 	.word	0x00000028
        /*00e8*/ 	.short	0x0100
        /*00ea*/ 	.byte	0x08
	.zero		1


	//   ....[2]....
        /*00ec*/ 	.word	0x00000270
        /*00f0*/ 	.word	0x000000ff
        /*00f4*/ 	.word	0x00000008
        /*00f8*/ 	.short	0x0100
        /*00fa*/ 	.byte	0x08
	.zero		1


	//   ....[3]....
        /*00fc*/ 	.word	0x00000280
        /*0100*/ 	.word	0x000000ff
        /*0104*/ 	.word	0x00000030
        /*0108*/ 	.short	0x0100
        /*010a*/ 	.byte	0x08
	.zero		1


	//   ....[4]....
        /*010c*/ 	.word	0x00000290
        /*0110*/ 	.word	0x000000ff
        /*0114*/ 	.word	0x00000010
        /*0118*/ 	.short	0x0100
        /*011a*/ 	.byte	0x08
	.zero		1


	//   ....[5]....
        /*011c*/ 	.word	0x000002a0
        /*0120*/ 	.word	0x000000ff
        /*0124*/ 	.word	0x00000038
        /*0128*/ 	.short	0x0100
        /*012a*/ 	.byte	0x08
	.zero		1


	//   ....[6]....
        /*012c*/ 	.word	0x000002b0
        /*0130*/ 	.word	0x000000ff
        /*0134*/ 	.word	0x00000018
        /*0138*/ 	.short	0x0100
        /*013a*/ 	.byte	0x08
	.zero		1


	//   ....[7]....
        /*013c*/ 	.word	0x000002c0
        /*0140*/ 	.word	0x000000ff
        /*0144*/ 	.word	0x00000040
        /*0148*/ 	.short	0x0100
        /*014a*/ 	.byte	0x08
	.zero		1


	//   ....[8]....
        /*014c*/ 	.word	0x000002d0
        /*0150*/ 	.word	0x000000ff
        /*0154*/ 	.word	0x00000020
        /*0158*/ 	.short	0x0100
        /*015a*/ 	.byte	0x08
	.zero		1


	//   ....[9]....
        /*015c*/ 	.word	0x000002e0
        /*0160*/ 	.word	0x000000ff
        /*0164*/ 	.word	0x00000048
        /*0168*/ 	.short	0x0100
        /*016a*/ 	.byte	0x08
	.zero		1


	//   ....[10]....
        /*016c*/ 	.word	0x000007f0
        /*0170*/ 	.word	0x000000ff
        /*0174*/ 	.word	0x00000080
        /*0178*/ 	.short	0x0100
        /*017a*/ 	.byte	0x08
	.zero		1


	//   ....[11]....
        /*017c*/ 	.word	0x00000870
        /*0180*/ 	.word	0x000000ff
        /*0184*/ 	.word	0x00000088
        /*0188*/ 	.short	0x0100
        /*018a*/ 	.byte	0x08
	.zero		1


	//   ....[12]....
        /*018c*/ 	.word	0x00000890
        /*0190*/ 	.word	0x000000ff
        /*0194*/ 	.word	0x00000060
        /*0198*/ 	.short	0x0100
        /*019a*/ 	.byte	0x09
	.zero		1


	//   ....[13]....
        /*019c*/ 	.word	0x000008a0
        /*01a0*/ 	.word	0x000000ff
        /*01a4*/ 	.word	0x00000068
        /*01a8*/ 	.short	0x0100
        /*01aa*/ 	.byte	0x09
	.zero		1


	//   ....[14]....
        /*01ac*/ 	.word	0x000008b0
        /*01b0*/ 	.word	0x000000ff
        /*01b4*/ 	.word	0x00000070
        /*01b8*/ 	.short	0x0100
        /*01ba*/ 	.byte	0x09
	.zero		1


	//   ....[15]....
        /*01bc*/ 	.word	0x000008c0
        /*01c0*/ 	.word	0x000000ff
        /*01c4*/ 	.word	0x00000078
        /*01c8*/ 	.short	0x0100
        /*01ca*/ 	.byte	0x09
	.zero		1


	//   ....[16]....
        /*01cc*/ 	.word	0x000017c0
        /*01d0*/ 	.word	0x000000ff
        /*01d4*/ 	.word	0xfffffff8
        /*01d8*/ 	.short	0x010a
        /*01da*/ 	.byte	0x2b
	.zero		1


	//   ....[17]....
        /*01dc*/ 	.word	0x00001980
        /*01e0*/ 	.word	0x00000003
        /*01e4*/ 	.word	0x00000000
        /*01e8*/ 	.short	0x010a
        /*01ea*/ 	.byte	0x3f
	.zero		1


	//   ....[18]....
        /*01ec*/ 	.word	0x000019c0
        /*01f0*/ 	.word	0x00000003
        /*01f4*/ 	.word	0x00000000
        /*01f8*/ 	.short	0x010a
        /*01fa*/ 	.byte	0x3f
	.zero		1


	//   ....[19]....
        /*01fc*/ 	.word	0x00001e80
        /*0200*/ 	.word	0x000000ff
        /*0204*/ 	.word	0x00000000
        /*0208*/ 	.short	0x010a
        /*020a*/ 	.byte	0x04
	.zero		1


	//   ....[20]....
        /*020c*/ 	.word	0x00001ec0
        /*0210*/ 	.word	0x000000ff
        /*0214*/ 	.word	0x00000000
        /*0218*/ 	.short	0x010a
        /*021a*/ 	.byte	0x04
	.zero		1


	//   ....[21]....
        /*021c*/ 	.word	0x000022e0
        /*0220*/ 	.word	0x00000005
        /*0224*/ 	.word	0x00000000
        /*0228*/ 	.short	0x0101
        /*022a*/ 	.byte	0x3f
	.zero		1


	//   ....[22]....
        /*022c*/ 	.word	0x000023f0
        /*0230*/ 	.word	0x00000003
        /*0234*/ 	.word	0x00000000
        /*0238*/ 	.short	0x0101
        /*023a*/ 	.byte	0x30
	.zero		1


	//   ....[23]....
        /*023c*/ 	.word	0x000024f0
        /*0240*/ 	.word	0x00000003
        /*0244*/ 	.word	0x00000000
        /*0248*/ 	.short	0x0101
        /*024a*/ 	.byte	0x3f
	.zero		1


	//   ....[24]....
        /*024c*/ 	.word	0x00002570
        /*0250*/ 	.word	0x000000ff
        /*0254*/ 	.word	0x00000008
        /*0258*/ 	.short	0x010a
        /*025a*/ 	.byte	0x2b
	.zero		1


	//   ....[25]....
        /*025c*/ 	.word	0x000048c0
        /*0260*/ 	.word	0x00000000
        /*0264*/ 	.word	0x00000000
        /*0268*/ 	.short	0x0101
        /*026a*/ 	.byte	0x30
	.zero		1


	//   ....[26]....
        /*026c*/ 	.word	0x000051f0
        /*0270*/ 	.word	0x0000000e
        /*0274*/ 	.word	0x00000028
        /*0278*/ 	.short	0x010a
        /*027a*/ 	.byte	0x3f
	.zero		1


	//   ....[27]....
        /*027c*/ 	.word	0x000056a0
        /*0280*/ 	.word	0x00000006
        /*0284*/ 	.word	0x00000088
        /*0288*/ 	.short	0x0101
        /*028a*/ 	.byte	0x3f
	.zero		1


	//   ....[28]....
        /*028c*/ 	.word	0x00005dc0
        /*0290*/ 	.word	0x00000007
        /*0294*/ 	.word	0x00000000
        /*0298*/ 	.short	0x010a
        /*029a*/ 	.byte	0x3f
	.zero		1


	//   ....[29]....
        /*029c*/ 	.word	0x00005e40
        /*02a0*/ 	.word	0x00000006
        /*02a4*/ 	.word	0x00000000
        /*02a8*/ 	.short	0x010a
        /*02aa*/ 	.byte	0x3f
	.zero		1


	//   ....[30]....
        /*02ac*/ 	.word	0x00005ed0
        /*02b0*/ 	.word	0x00000007
        /*02b4*/ 	.word	0x00000000
        /*02b8*/ 	.short	0x010a
        /*02ba*/ 	.byte	0x3f
	.zero		1


	//   ....[31]....
        /*02bc*/ 	.word	0x00005f60
        /*02c0*/ 	.word	0x00000006
        /*02c4*/ 	.word	0x00000000
        /*02c8*/ 	.short	0x010a
        /*02ca*/ 	.byte	0x3f
	.zero		1


	//   ....[32]....
        /*02cc*/ 	.word	0x00005ff0
        /*02d0*/ 	.word	0x00000005
        /*02d4*/ 	.word	0x00000000
        /*02d8*/ 	.short	0x010a
        /*02da*/ 	.byte	0x3f
	.zero		1


	//   ....[33]....
        /*02dc*/ 	.word	0x00006060
        /*02e0*/ 	.word	0x00000003
        /*02e4*/ 	.word	0xfffffff8
        /*02e8*/ 	.short	0x010a
        /*02ea*/ 	.byte	0x3f
	.zero		1


	//   ....[34]....
        /*02ec*/ 	.word	0x000060b0
        /*02f0*/ 	.word	0x00000003
        /*02f4*/ 	.word	0x00000000
        /*02f8*/ 	.short	0x010a
        /*02fa*/ 	.byte	0x3f
	.zero		1


	//   ....[35]....
        /*02fc*/ 	.word	0x00006110
        /*0300*/ 	.word	0x00000005
        /*0304*/ 	.word	0x00000000
        /*0308*/ 	.short	0x010a
        /*030a*/ 	.byte	0x3f
	.zero		1


	//   ....[36]....
        /*030c*/ 	.word	0x00006170
        /*0310*/ 	.word	0x00000003
        /*0314*/ 	.word	0x00000008
        /*0318*/ 	.short	0x010a
        /*031a*/ 	.byte	0x3f
	.zero		1


	//   ....[37]....
        /*031c*/ 	.word	0x00006240
        /*0320*/ 	.word	0x0000000e
        /*0324*/ 	.word	0x00000028
        /*0328*/ 	.short	0x010a
        /*032a*/ 	.byte	0x3f
	.zero		1


	//   ....[38]....
        /*032c*/ 	.word	0x00006310
        /*0330*/ 	.word	0x00000007
        /*0334*/ 	.word	0x00000000
        /*0338*/ 	.short	0x010a
        /*033a*/ 	.byte	0x3f
	.zero		1


	//   ....[39]....
        /*033c*/ 	.word	0x00006360
        /*0340*/ 	.word	0x00000006
        /*0344*/ 	.word	0x00000000
        /*0348*/ 	.short	0x010a
        /*034a*/ 	.byte	0x3f
	.zero		1


	//   ....[40]....
        /*034c*/ 	.word	0x000063b0
        /*0350*/ 	.word	0x00000007
        /*0354*/ 	.word	0x00000000
        /*0358*/ 	.short	0x010a
        /*035a*/ 	.byte	0x3f
	.zero		1


	//   ....[41]....
        /*035c*/ 	.word	0x00006400
        /*0360*/ 	.word	0x00000006
        /*0364*/ 	.word	0x00000000
        /*0368*/ 	.short	0x010a
        /*036a*/ 	.byte	0x3f
	.zero		1


	//----- nvinfo : EIATTR_NUM_MBARRIERS
	.align		4
.L_37:
        /*036c*/ 	.byte	0x03, 0x38
        /*036e*/ 	.short	0x0010


	//----- nvinfo : EIATTR_EXIT_INSTR_OFFSETS
	.align		4
        /*0370*/ 	.byte	0x04, 0x1c
        /*0372*/ 	.short	(.L_39 - .L_38)


	//   ....[0]....
.L_38:
        /*0374*/ 	.word	0x000013a0


	//   ....[1]....
        /*0378*/ 	.word	0x00001400


	//   ....[2]....
        /*037c*/ 	.word	0x00004ee0


	//   ....[3]....
        /*0380*/ 	.word	0x00004f10


	//   ....[4]....
        /*0384*/ 	.word	0x00006040


	//----- nvinfo : EIATTR_MAX_THREADS
	.align		4
.L_39:
        /*0388*/ 	.byte	0x04, 0x05
        /*038a*/ 	.short	(.L_41 - .L_40)
.L_40:
        /*038c*/ 	.word	0x00000180
        /*0390*/ 	.word	0x00000001
        /*0394*/ 	.word	0x00000001


	//----- nvinfo : EIATTR_CRS_STACK_SIZE
	.align		4
.L_41:
        /*0398*/ 	.byte	0x04, 0x1e
        /*039a*/ 	.short	(.L_43 - .L_42)
.L_42:
        /*039c*/ 	.word	0x00000000


	//----- nvinfo : EIATTR_CBANK_PARAM_SIZE
	.align		4
.L_43:
        /*03a0*/ 	.byte	0x03, 0x19
        /*03a2*/ 	.short	0x0470


	//----- nvinfo : EIATTR_PARAM_CBANK
	.align		4
        /*03a4*/ 	.byte	0x04, 0x0a
        /*03a6*/ 	.short	(.L_45 - .L_44)
	.align		4
.L_44:
        /*03a8*/ 	.word	index@(.nv.constant0._ZN7cutlass13device_kernelINS_4gemm6kernel13GemmUniversalIN4cute5tupleIJiiiiEEENS1_10collective13CollectiveMmaINS1_34MainloopSm90TmaGmmaWarpSpecializedILi5ENS5_IJNS4_1CILi1EEENSA_ILi2EEESB_EEENS1_32KernelTmaWarpSpecializedPingpongEEENS5_IJNSA_ILi64EEESG_NSA_ILi128EEEEEENS_6half_tENS5_IJlSB_lEEESJ_SK_NS4_8TiledMMAINS4_8MMA_AtomIJNS4_4SM904GMMA25MMA_64x64x16_F32F16F16_SSILNSO_5MajorE0ELSQ_0ELNSO_7ScaleInE1ELSR_1EEEEEENS4_6LayoutINS5_IJSB_SB_SB_EEENS5_IJNSA_ILi0EEESW_SW_EEEEENS5_IJNS4_10UnderscoreESZ_SZ_EEEEENS4_23SM90_TMA_LOAD_MULTICASTENS4_14ComposedLayoutINS4_7SwizzleILi3ELi4ELi3EEENS4_18smem_ptr_flag_bitsILi16EEENSU_INS5_IJNSA_ILi8EEESG_EEENS5_IJSG_SB_EEEEEEEvNS4_8identityENS4_13SM90_TMA_LOADES1C_vS1D_EENS_8epilogue10collective6detail29Sm90TmaWarpSpecializedAdapterINS1H_15DefaultEpilogueISJ_SK_SK_NS1G_6thread17LinearCombinationISJ_Li1EffLNS1L_9ScaleType4KindE0ELNS_15FloatRoundStyleE2ESJ_EENS1_15EpilogueDefaultEEEEEvvEEEEvNT_6ParamsE)
        /*03ac*/ 	.short	0x0210
        /*03ae*/ 	.short	0x0470


	//----- nvinfo : EIATTR_SW_WAR
	.align		4
.L_45:
        /*03b0*/ 	.byte	0x04, 0x36
        /*03b2*/ 	.short	(.L_47 - .L_46)
.L_46:
        /*03b4*/ 	.word	0x00000008
.L_47:


//--------------------- .nv.callgraph             --------------------------
	.section	.nv.callgraph,"",@"SHT_CUDA_CALLGRAPH"
	.align	4
	.sectionentsize	8
	.align		4
        /*0000*/ 	.word	0x00000000
	.align		4
        /*0004*/ 	.word	0xffffffff
	.align		4
        /*0008*/ 	.word	index@(_ZN7cutlass13device_kernelINS_4gemm6kernel13GemmUniversalIN4cute5tupleIJiiiiEEENS1_10collective13CollectiveMmaINS1_34MainloopSm90TmaGmmaWarpSpecializedILi5ENS5_IJNS4_1CILi1EEENSA_ILi2EEESB_EEENS1_32KernelTmaWarpSpecializedPingpongEEENS5_IJNSA_ILi64EEESG_NSA_ILi128EEEEEENS_6half_tENS5_IJlSB_lEEESJ_SK_NS4_8TiledMMAINS4_8MMA_AtomIJNS4_4SM904GMMA25MMA_64x64x16_F32F16F16_SSILNSO_5MajorE0ELSQ_0ELNSO_7ScaleInE1ELSR_1EEEEEENS4_6LayoutINS5_IJSB_SB_SB_EEENS5_IJNSA_ILi0EEESW_SW_EEEEENS5_IJNS4_10UnderscoreESZ_SZ_EEEEENS4_23SM90_TMA_LOAD_MULTICASTENS4_14ComposedLayoutINS4_7SwizzleILi3ELi4ELi3EEENS4_18smem_ptr_flag_bitsILi16EEENSU_INS5_IJNSA_ILi8EEESG_EEENS5_IJSG_SB_EEEEEEEvNS4_8identityENS4_13SM90_TMA_LOADES1C_vS1D_EENS_8epilogue10collective6detail29Sm90TmaWarpSpecializedAdapterINS1H_15DefaultEpilogueISJ_SK_SK_NS1G_6thread17LinearCombinationISJ_Li1EffLNS1L_9ScaleType4KindE0ELNS_15FloatRoundStyleE2ESJ_EENS1_15EpilogueDefaultEEEEEvvEEEEvNT_6ParamsE)
	.align		4
        /*000c*/ 	.word	index@(__assertfail)
	.align		4
        /*0010*/ 	.word	0x00000000
	.align		4
        /*0014*/ 	.word	0xfffffffe
	.align		4
        /*0018*/ 	.word	0x00000000
	.align		4
        /*001c*/ 	.word	0xfffffffd
	.align		4
        /*0020*/ 	.word	0x00000000
	.align		4
        /*0024*/ 	.word	0xfffffffc


//--------------------- .nv.constant4             --------------------------
	.section	.nv.constant4,"a",@progbits
	.align	8
	.align		8
.nv.constant4:
        /*0000*/ 	.dword	__assertfail
	.align		8
        /*0008*/ 	.dword	__unnamed_1
	.align		8
        /*0010*/ 	.dword	_ZN39_INTERNAL_dc7be581_4_k_cu_3e5fb927_32414cuda3std3__45__cpo5beginE
	.align		8
        /*0018*/ 	.dword	_ZN39_INTERNAL_dc7be581_4_k_cu_3e5fb927_32414cuda3std3__45__cpo3endE
	.align		8
        /*0020*/ 	.dword	_ZN39_INTERNAL_dc7be581_4_k_cu_3e5fb927_32414cuda3std3__45__cpo6cbeginE
	.align		8
        /*0028*/ 	.dword	_ZN39_INTERNAL_dc7be581_4_k_cu_3e5fb927_32414cuda3std3__45__cpo4cendE
	.align		8
        /*0030*/ 	.dword	_ZN39_INTERNAL_dc7be581_4_k_cu_3e5fb927_32414cuda3std3__441_GLOBAL__N__dc7be581_4_k_cu_3e5fb927_32416ignoreE
	.align		8
        /*0038*/ 	.dword	_ZN39_INTERNAL_dc7be581_4_k_cu_3e5fb927_32414cuda3std3__419piecewise_constructE
	.align		8
        /*0040*/ 	.dword	_ZN39_INTERNAL_dc7be581_4_k_cu_3e5fb927_32414cuda3std3__48in_placeE
	.align		8
        /*0048*/ 	.dword	_ZN39_INTERNAL_dc7be581_4_k_cu_3e5fb927_32414cuda3std6ranges3__45__cpo4swapE
	.align		8
        /*0050*/ 	.dword	_ZN39_INTERNAL_dc7be581_4_k_cu_3e5fb927_32414cuda3std6ranges3__45__cpo9iter_moveE
	.align		8
        /*0058*/ 	.dword	_ZN39_INTERNAL_dc7be581_4_k_cu_3e5fb927_32414cute7productE
	.align		8
        /*0060*/ 	.dword	_ZN39_INTERNAL_dc7be581_4_k_cu_3e5fb927_32414cute1_E
	.align		8
        /*0068*/ 	.dword	$str$22
	.align		8
        /*0070*/ 	.dword	$str$23


//--------------------- .text._ZN7cutlass13device_kernelINS_4gemm6kernel13GemmUniversalIN4cute5tupleIJiiiiEEENS1_10collective13CollectiveMmaINS1_34MainloopSm90TmaGmmaWarpSpecializedILi5ENS5_IJNS4_1CILi1EEENSA_ILi2EEESB_EEENS1_32KernelTmaWarpSpecializedPingpongEEENS5_IJNSA_ILi64EEESG_NSA_ILi128EEEEEENS_6half_tENS5_IJlSB_lEEESJ_SK_NS4_8TiledMMAINS4_8MMA_AtomIJNS4_4SM904GMMA25MMA_64x64x16_F32F16F16_SSILNSO_5MajorE0ELSQ_0ELNSO_7ScaleInE1ELSR_1EEEEEENS4_6LayoutINS5_IJSB_SB_SB_EEENS5_IJNSA_ILi0EEESW_SW_EEEEENS5_IJNS4_10UnderscoreESZ_SZ_EEEEENS4_23SM90_TMA_LOAD_MULTICASTENS4_14ComposedLayoutINS4_7SwizzleILi3ELi4ELi3EEENS4_18smem_ptr_flag_bitsILi16EEENSU_INS5_IJNSA_ILi8EEESG_EEENS5_IJSG_SB_EEEEEEEvNS4_8identityENS4_13SM90_TMA_LOADES1C_vS1D_EENS_8epilogue10collective6detail29Sm90TmaWarpSpecializedAdapterINS1H_15DefaultEpilogueISJ_SK_SK_NS1G_6thread17LinearCombinationISJ_Li1EffLNS1L_9ScaleType4KindE0ELNS_15FloatRoundStyleE2ESJ_EENS1_15EpilogueDefaultEEEEEvvEEEEvNT_6ParamsE --------------------------
	.section	.text._ZN7cutlass13device_kernelINS_4gemm6kernel13GemmUniversalIN4cute5tupleIJiiiiEEENS1_10collective13CollectiveMmaINS1_34MainloopSm90TmaGmmaWarpSpecializedILi5ENS5_IJNS4_1CILi1EEENSA_ILi2EEESB_EEENS1_32KernelTmaWarpSpecializedPingpongEEENS5_IJNSA_ILi64EEESG_NSA_ILi128EEEEEENS_6half_tENS5_IJlSB_lEEESJ_SK_NS4_8TiledMMAINS4_8MMA_AtomIJNS4_4SM904GMMA25MMA_64x64x16_F32F16F16_SSILNSO_5MajorE0ELSQ_0ELNSO_7ScaleInE1ELSR_1EEEEEENS4_6LayoutINS5_IJSB_SB_SB_EEENS5_IJNSA_ILi0EEESW_SW_EEEEENS5_IJNS4_10UnderscoreESZ_SZ_EEEEENS4_23SM90_TMA_LOAD_MULTICASTENS4_14ComposedLayoutINS4_7SwizzleILi3ELi4ELi3EEENS4_18smem_ptr_flag_bitsILi16EEENSU_INS5_IJNSA_ILi8EEESG_EEENS5_IJSG_SB_EEEEEEEvNS4_8identityENS4_13SM90_TMA_LOADES1C_vS1D_EENS_8epilogue10collective6detail29Sm90TmaWarpSpecializedAdapterINS1H_15DefaultEpilogueISJ_SK_SK_NS1G_6thread17LinearCombinationISJ_Li1EffLNS1L_9ScaleType4KindE0ELNS_15FloatRoundStyleE2ESJ_EENS1_15EpilogueDefaultEEEEEvvEEEEvNT_6ParamsE,"ax",@progbits
	.align	128
.text._ZN7cutlass13device_kernelINS_4gemm6kernel13GemmUniversalIN4cute5tupleIJiiiiEEENS1_10collective13CollectiveMmaINS1_34MainloopSm90TmaGmmaWarpSpecializedILi5ENS5_IJNS4_1CILi1EEENSA_ILi2EEESB_EEENS1_32KernelTmaWarpSpecializedPingpongEEENS5_IJNSA_ILi64EEESG_NSA_ILi128EEEEEENS_6half_tENS5_IJlSB_lEEESJ_SK_NS4_8TiledMMAINS4_8MMA_AtomIJNS4_4SM904GMMA25MMA_64x64x16_F32F16F16_SSILNSO_5MajorE0ELSQ_0ELNSO_7ScaleInE1ELSR_1EEEEEENS4_6LayoutINS5_IJSB_SB_SB_EEENS5_IJNSA_ILi0EEESW_SW_EEEEENS5_IJNS4_10UnderscoreESZ_SZ_EEEEENS4_23SM90_TMA_LOAD_MULTICASTENS4_14ComposedLayoutINS4_7SwizzleILi3ELi4ELi3EEENS4_18smem_ptr_flag_bitsILi16EEENSU_INS5_IJNSA_ILi8EEESG_EEENS5_IJSG_SB_EEEEEEEvNS4_8identityENS4_13SM90_TMA_LOADES1C_vS1D_EENS_8epilogue10collective6detail29Sm90TmaWarpSpecializedAdapterINS1H_15DefaultEpilogueISJ_SK_SK_NS1G_6thread17LinearCombinationISJ_Li1EffLNS1L_9ScaleType4KindE0ELNS_15FloatRoundStyleE2ESJ_EENS1_15EpilogueDefaultEEEEEvvEEEEvNT_6ParamsE:
        .type           _ZN7cutlass13device_kernelINS_4gemm6kernel13GemmUniversalIN4cute5tupleIJiiiiEEENS1_10collective13CollectiveMmaINS1_34MainloopSm90TmaGmmaWarpSpecializedILi5ENS5_IJNS4_1CILi1EEENSA_ILi2EEESB_EEENS1_32KernelTmaWarpSpecializedPingpongEEENS5_IJNSA_ILi64EEESG_NSA_ILi128EEEEEENS_6half_tENS5_IJlSB_lEEESJ_SK_NS4_8TiledMMAINS4_8MMA_AtomIJNS4_4SM904GMMA25MMA_64x64x16_F32F16F16_SSILNSO_5MajorE0ELSQ_0ELNSO_7ScaleInE1ELSR_1EEEEEENS4_6LayoutINS5_IJSB_SB_SB_EEENS5_IJNSA_ILi0EEESW_SW_EEEEENS5_IJNS4_10UnderscoreESZ_SZ_EEEEENS4_23SM90_TMA_LOAD_MULTICASTENS4_14ComposedLayoutINS4_7SwizzleILi3ELi4ELi3EEENS4_18smem_ptr_flag_bitsILi16EEENSU_INS5_IJNSA_ILi8EEESG_EEENS5_IJSG_SB_EEEEEEEvNS4_8identityENS4_13SM90_TMA_LOADES1C_vS1D_EENS_8epilogue10collective6detail29Sm90TmaWarpSpecializedAdapterINS1H_15DefaultEpilogueISJ_SK_SK_NS1G_6thread17LinearCombinationISJ_Li1EffLNS1L_9ScaleType4KindE0ELNS_15FloatRoundStyleE2ESJ_EENS1_15EpilogueDefaultEEEEEvvEEEEvNT_6ParamsE,@function
        .size           _ZN7cutlass13device_kernelINS_4gemm6kernel13GemmUniversalIN4cute5tupleIJiiiiEEENS1_10collective13CollectiveMmaINS1_34MainloopSm90TmaGmmaWarpSpecializedILi5ENS5_IJNS4_1CILi1EEENSA_ILi2EEESB_EEENS1_32KernelTmaWarpSpecializedPingpongEEENS5_IJNSA_ILi64EEESG_NSA_ILi128EEEEEENS_6half_tENS5_IJlSB_lEEESJ_SK_NS4_8TiledMMAINS4_8MMA_AtomIJNS4_4SM904GMMA25MMA_64x64x16_F32F16F16_SSILNSO_5MajorE0ELSQ_0ELNSO_7ScaleInE1ELSR_1EEEEEENS4_6LayoutINS5_IJSB_SB_SB_EEENS5_IJNSA_ILi0EEESW_SW_EEEEENS5_IJNS4_10UnderscoreESZ_SZ_EEEEENS4_23SM90_TMA_LOAD_MULTICASTENS4_14ComposedLayoutINS4_7SwizzleILi3ELi4ELi3EEENS4_18smem_ptr_flag_bitsILi16EEENSU_INS5_IJNSA_ILi8EEESG_EEENS5_IJSG_SB_EEEEEEEvNS4_8identityENS4_13SM90_TMA_LOADES1C_vS1D_EENS_8epilogue10collective6detail29Sm90TmaWarpSpecializedAdapterINS1H_15DefaultEpilogueISJ_SK_SK_NS1G_6thread17LinearCombinationISJ_Li1EffLNS1L_9ScaleType4KindE0ELNS_15FloatRoundStyleE2ESJ_EENS1_15EpilogueDefaultEEEEEvvEEEEvNT_6ParamsE,(.L_x_139 - _ZN7cutlass13device_kernelINS_4gemm6kernel13GemmUniversalIN4cute5tupleIJiiiiEEENS1_10collective13CollectiveMmaINS1_34MainloopSm90TmaGmmaWarpSpecializedILi5ENS5_IJNS4_1CILi1EEENSA_ILi2EEESB_EEENS1_32KernelTmaWarpSpecializedPingpongEEENS5_IJNSA_ILi64EEESG_NSA_ILi128EEEEEENS_6half_tENS5_IJlSB_lEEESJ_SK_NS4_8TiledMMAINS4_8MMA_AtomIJNS4_4SM904GMMA25MMA_64x64x16_F32F16F16_SSILNSO_5MajorE0ELSQ_0ELNSO_7ScaleInE1ELSR_1EEEEEENS4_6LayoutINS5_IJSB_SB_SB_EEENS5_IJNSA_ILi0EEESW_SW_EEEEENS5_IJNS4_10UnderscoreESZ_SZ_EEEEENS4_23SM90_TMA_LOAD_MULTICASTENS4_14ComposedLayoutINS4_7SwizzleILi3ELi4ELi3EEENS4_18smem_ptr_flag_bitsILi16EEENSU_INS5_IJNSA_ILi8EEESG_EEENS5_IJSG_SB_EEEEEEEvNS4_8identityENS4_13SM90_TMA_LOADES1C_vS1D_EENS_8epilogue10collective6detail29Sm90TmaWarpSpecializedAdapterINS1H_15DefaultEpilogueISJ_SK_SK_NS1G_6thread17LinearCombinationISJ_Li1EffLNS1L_9ScaleType4KindE0ELNS_15FloatRoundStyleE2ESJ_EENS1_15EpilogueDefaultEEEEEvvEEEEvNT_6ParamsE)
        .other          _ZN7cutlass13device_kernelINS_4gemm6kernel13GemmUniversalIN4cute5tupleIJiiiiEEENS1_10collective13CollectiveMmaINS1_34MainloopSm90TmaGmmaWarpSpecializedILi5ENS5_IJNS4_1CILi1EEENSA_ILi2EEESB_EEENS1_32KernelTmaWarpSpecializedPingpongEEENS5_IJNSA_ILi64EEESG_NSA_ILi128EEEEEENS_6half_tENS5_IJlSB_lEEESJ_SK_NS4_8TiledMMAINS4_8MMA_AtomIJNS4_4SM904GMMA25MMA_64x64x16_F32F16F16_SSILNSO_5MajorE0ELSQ_0ELNSO_7ScaleInE1ELSR_1EEEEEENS4_6LayoutINS5_IJSB_SB_SB_EEENS5_IJNSA_ILi0EEESW_SW_EEEEENS5_IJNS4_10UnderscoreESZ_SZ_EEEEENS4_23SM90_TMA_LOAD_MULTICASTENS4_14ComposedLayoutINS4_7SwizzleILi3ELi4ELi3EEENS4_18smem_ptr_flag_bitsILi16EEENSU_INS5_IJNSA_ILi8EEESG_EEENS5_IJSG_SB_EEEEEEEvNS4_8identityENS4_13SM90_TMA_LOADES1C_vS1D_EENS_8epilogue10collective6detail29Sm90TmaWarpSpecializedAdapterINS1H_15DefaultEpilogueISJ_SK_SK_NS1G_6thread17LinearCombinationISJ_Li1EffLNS1L_9ScaleType4KindE0ELNS_15FloatRoundStyleE2ESJ_EENS1_15EpilogueDefaultEEEEEvvEEEEvNT_6ParamsE,@"STO_CUDA_ENTRY STV_DEFAULT"
_ZN7cutlass13device_kernelINS_4gemm6kernel13GemmUniversalIN4cute5tupleIJiiiiEEENS1_10collective13CollectiveMmaINS1_34MainloopSm90TmaGmmaWarpSpecializedILi5ENS5_IJNS4_1CILi1EEENSA_ILi2EEESB_EEENS1_32KernelTmaWarpSpecializedPingpongEEENS5_IJNSA_ILi64EEESG_NSA_ILi128EEEEEENS_6half_tENS5_IJlSB_lEEESJ_SK_NS4_8TiledMMAINS4_8MMA_AtomIJNS4_4SM904GMMA25MMA_64x64x16_F32F16F16_SSILNSO_5MajorE0ELSQ_0ELNSO_7ScaleInE1ELSR_1EEEEEENS4_6LayoutINS5_IJSB_SB_SB_EEENS5_IJNSA_ILi0EEESW_SW_EEEEENS5_IJNS4_10UnderscoreESZ_SZ_EEEEENS4_23SM90_TMA_LOAD_MULTICASTENS4_14ComposedLayoutINS4_7SwizzleILi3ELi4ELi3EEENS4_18smem_ptr_flag_bitsILi16EEENSU_INS5_IJNSA_ILi8EEESG_EEENS5_IJSG_SB_EEEEEEEvNS4_8identityENS4_13SM90_TMA_LOADES1C_vS1D_EENS_8epilogue10collective6detail29Sm90TmaWarpSpecializedAdapterINS1H_15DefaultEpilogueISJ_SK_SK_NS1G_6thread17LinearCombinationISJ_Li1EffLNS1L_9ScaleType4KindE0ELNS_15FloatRoundStyleE2ESJ_EENS1_15EpilogueDefaultEEEEEvvEEEEvNT_6ParamsE:
[----:B------:R-:W0:Y:S02]  /*0000*/  LDC R1, c[0x0][0x28] ;  /* 0x00000a00ff017b82 */ /* 0x000e240000000800 */
[----:B0-----:R-:W-:Y:S01]  /*0010*/  VIADD R1, R1, 0xfffffff8 ;  /* 0xfffffff801017836 */ /* 0x001fe20000000000 */
[----:B------:R-:W0:Y:S01]  /*0020*/  S2R R4, SR_TID.X ;  /* 0x0000000000047919 */ /* 0x000e220000002100 */
[----:B------:R-:W-:Y:S01]  /*0030*/  ELECT P0, URZ, PT ;  /* 0x00000000003f782f */ /* 0x000fe20003800000 */
[----:B------:R-:W-:Y:S01]  /*0040*/  BSSY B0, `(.L_x_0) ;  /* 0x000000f000007945 */ /* 0x000fe20003800000 */
[--C-:B0-----:R-:W-:Y:S02]  /*0050*/  SHF.R.U32.HI R0, RZ, 0x5, R4.reuse ;  /* 0x00000005ff007819 */ /* 0x101fe40000011604 */
[----:B------:R-:W-:-:S03]  /*0060*/  SHF.R.U32.HI R7, RZ, 0x7, R4 ;  /* 0x00000007ff077819 */ /* 0x000fc60000011604 */
[----:B------:R-:W0:Y:S04]  /*0070*/  SHFL.IDX PT, R2, R0, RZ, 0x1f ;  /* 0x00001fff00027589 */ /* 0x000e2800000e0000 */
[----:B------:R1:W2:Y:S01]  /*0080*/  SHFL.IDX PT, R8, R7, RZ, 0x1f ;  /* 0x00001fff07087589 */ /* 0x0002a200000e0000 */
[----:B0-----:R-:W-:-:S13]  /*0090*/  ISETP.NE.OR P0, PT, R2, RZ, !P0 ;  /* 0x000000ff0200720c */ /* 0x001fda0004705670 */
[----:B-12---:R-:W-:Y:S05]  /*00a0*/  @P0 BRA `(.L_x_1) ;  /* 0x0000000000200947 */ /* 0x006fea0003800000 */
[----:B------:R-:W-:Y:S02]  /*00b0*/  ULDC.64 UR4, c[0x0][0x198] ;  /* 0x0000660000047ab9 */ /* 0x000fe40000000a00 */
[----:B------:R-:W-:Y:S02]  /*00c0*/  UIADD3 UR6, UP0, UR4, 0xf0, URZ ;  /* 0x000000f004067890 */ /* 0x000fe4000ff1e03f */
[----:B------:R-:W-:Y:S02]  /*00d0*/  UIADD3 UR4, UP1, UR4, 0x1f0, URZ ;  /* 0x000001f004047890 */ /* 0x000fe4000ff3e03f */
[----:B------:R-:W-:Y:S02]  /*00e0*/  UIADD3.X UR7, URZ, UR5, URZ, UP0, !UPT ;  /* 0x000000053f077290 */ /* 0x000fe400087fe43f */
[----:B------:R-:W-:-:S07]  /*00f0*/  UIADD3.X UR5, URZ, UR5, URZ, UP1, !UPT ;  /* 0x000000053f057290 */ /* 0x000fce0008ffe43f */
[----:B------:R0:W-:Y:S02]  /*0100*/  UTMACCTL.PF [UR6] ;  /* 0x00000000060079b9 */ /* 0x0001e40008040000 */
[----:B------:R0:W-:Y:S02]  /*0110*/  UTMACCTL.PF [UR4] ;  /* 0x00000000040079b9 */ /* 0x0001e40008040000 */
[----:B0-----:R-:W-:Y:S01]  /*0120*/  NOP ;  /* 0x0000000000007918 */ /* 0x001fe20000000000 */
.L_x_1:
[----:B------:R-:W-:Y:S05]  /*0130*/  BSYNC B0 ;  /* 0x0000000000007941 */ /* 0x000fea0003800000 */
.L_x_0:
[----:B------:R-:W0:Y:S01]  /*0140*/  SHFL.IDX PT, R9, R0, RZ, 0x1f ;  /* 0x00001fff00097589 */ /* 0x000e2200000e0000 */
[----:B------:R-:W-:Y:S02]  /*0150*/  SHF.R.S32.HI R3, RZ, 0x1f, R4 ;  /* 0x0000001fff037819 */ /* 0x000fe40000011404 */
[----:B0-----:R-:W-:-:S13]  /*0160*/  ISETP.NE.AND P0, PT, R9, RZ, PT ;  /* 0x000000ff0900720c */ /* 0x001fda0003f05270 */
[----:B------:R-:W-:Y:S05]  /*0170*/  @P0 BRA `(.L_x_2) ;  /* 0x0000000000600947 */ /* 0x000fea0003800000 */
[----:B------:R-:W0:Y:S01]  /*0180*/  S2UR UR8, SR_CgaCtaId ;  /* 0x00000000000879c3 */ /* 0x000e220000008800 */
[----:B------:R-:W-:Y:S01]  /*0190*/  UMOV UR4, 0x400 ;  /* 0x0000040000047882 */ /* 0x000fe20000000000 */
[----:B------:R-:W-:Y:S01]  /*01a0*/  UMOV UR5, 0x1 ;  /* 0x0000000100057882 */ /* 0x000fe20000000000 */
[----:B------:R-:W-:Y:S01]  /*01b0*/  UMOV UR6, 0x2 ;  /* 0x0000000200067882 */ /* 0x000fe20000000000 */
[----:B------:R-:W-:Y:S01]  /*01c0*/  ELECT P0, URZ, PT ;  /* 0x00000000003f782f */ /* 0x000fe20003800000 */
[----:B------:R-:W-:-:S04]  /*01d0*/  UIADD3 UR6, -UR6, 0x100000, URZ ;  /* 0x0010000006067890 */ /* 0x000fc8000fffe13f */
[----:B------:R-:W-:Y:S02]  /*01e0*/  USHF.L.U32 UR7, UR6, 0xb, URZ ;  /* 0x0000000b06077899 */ /* 0x000fe4000800063f */
[----:B------:R-:W-:Y:S02]  /*01f0*/  USHF.L.U32 UR6, UR6, 0x1, URZ ;  /* 0x0000000106067899 */ /* 0x000fe4000800063f */
[----:B0-----:R-:W-:Y:S02]  /*0200*/  ULEA UR8, UR8, UR4, 0x18 ;  /* 0x0000000408087291 */ /* 0x001fe4000f8ec03f */
[----:B------:R-:W-:-:S04]  /*0210*/  UIADD3 UR4, -UR5, 0x100000, URZ ;  /* 0x0010000005047890 */ /* 0x000fc8000fffe13f */
[----:B------:R-:W-:Y:S02]  /*0220*/  USHF.L.U32 UR5, UR4, 0xb, URZ ;  /* 0x0000000b04057899 */ /* 0x000fe4000800063f */
[----:B------:R-:W-:Y:S01]  /*0230*/  USHF.L.U32 UR4, UR4, 0x1, URZ ;  /* 0x0000000104047899 */ /* 0x000fe2000800063f */
[----:B------:R-:W0:Y:S11]  /*0240*/  FENCE.VIEW.ASYNC.S ;  /* 0x00000000000073c6 */ /* 0x000e360000000000 */
[----:B0-----:R0:W1:Y:S01]  /*0250*/  SYNCS.EXCH.64 URZ, [UR8], UR4 ;  /* 0x00000004083f75b2 */ /* 0x0010620008000100 */
[----:B------:R0:W2:Y:S01]  /*0260*/  SYNCS.EXCH.64 URZ, [UR8+0x28], UR6 ;  /* 0x00002806083f75b2 */ /* 0x0000a20008000100 */
[----:B------:R0:W3:Y:S01]  /*0270*/  SYNCS.EXCH.64 URZ, [UR8+0x8], UR4 ;  /* 0x00000804083f75b2 */ /* 0x0000e20008000100 */
[----:B------:R0:W4:Y:S01]  /*0280*/  SYNCS.EXCH.64 URZ, [UR8+0x30], UR6 ;  /* 0x00003006083f75b2 */ /* 0x0001220008000100 */
[----:B------:R0:W0:Y:S01]  /*0290*/  SYNCS.EXCH.64 URZ, [UR8+0x10], UR4 ;  /* 0x00001004083f75b2 */ /* 0x0000220008000100 */
[----:B------:R0:W0:Y:S01]  /*02a0*/  SYNCS.EXCH.64 URZ, [UR8+0x38], UR6 ;  /* 0x00003806083f75b2 */ /* 0x0000220008000100 */
[----:B------:R0:W0:Y:S01]  /*02b0*/  SYNCS.EXCH.64 URZ, [UR8+0x18], UR4 ;  /* 0x00001804083f75b2 */ /* 0x0000220008000100 */
[----:B------:R0:W0:Y:S01]  /*02c0*/  SYNCS.EXCH.64 URZ, [UR8+0x40], UR6 ;  /* 0x00004006083f75b2 */ /* 0x0000220008000100 */
[----:B------:R0:W0:Y:S01]  /*02d0*/  SYNCS.EXCH.64 URZ, [UR8+0x20], UR4 ;  /* 0x00002004083f75b2 */ /* 0x0000220008000100 */
[----:B------:R0:W0:Y:S01]  /*02e0*/  SYNCS.EXCH.64 URZ, [UR8+0x48], UR6 ;  /* 0x00004806083f75b2 */ /* 0x0000220008000100 */
[----:B------:R-:W-:Y:S01]  /*02f0*/  NOP ;  /* 0x0000000000007918 */ /* 0x000fe20000000000 */
.L_x_2:
[----:B------:R-:W5:Y:S01]  /*0300*/  SHFL.IDX PT, R12, R0, RZ, 0x1f ;  /* 0x00001fff000c7589 */ /* 0x000f6200000e0000 */
[----:B------:R-:W-:Y:S01]  /*0310*/  LEA.HI R3, R3, R4, RZ, 0x7 ;  /* 0x0000000403037211 */ /* 0x000fe200078f38ff */
[----:B------:R-:W1:Y:S01]  /*0320*/  S2UR UR12, SR_CTAID.X ;  /* 0x00000000000c79c3 */ /* 0x000e620000002500 */
[----:B------:R-:W-:Y:S01]  /*0330*/  ELECT P0, URZ, PT ;  /* 0x00000000003f782f */ /* 0x000fe20003800000 */
[----:B------:R2:W3:Y:S01]  /*0340*/  SHFL.IDX PT, R11, R0, RZ, 0x1f ;  /* 0x00001fff000b7589 */ /* 0x0004e200000e0000 */
[----:B------:R-:W-:Y:S02]  /*0350*/  LOP3.LUT R3, R3, 0xffffff80, RZ, 0xc0, !PT ;  /* 0xffffff8003037812 */ /* 0x000fe400078ec0ff */
[----:B------:R-:W-:Y:S01]  /*0360*/  ELECT P1, URZ, PT ;  /* 0x00000000003f782f */ /* 0x000fe20003820000 */
[----:B------:R-:W-:Y:S01]  /*0370*/  NOP ;  /* 0x0000000000007918 */ /* 0x000fe20000000000 */
[----:B------:R-:W4:Y:S01]  /*0380*/  S2R R6, SR_CTAID.Y ;  /* 0x0000000000067919 */ /* 0x000f220000002600 */
[----:B0-----:R-:W-:Y:S01]  /*0390*/  ULDC UR4, c[0x0][0x150] ;  /* 0x0000540000047ab9 */ /* 0x001fe20000000800 */
[----:B------:R-:W-:Y:S01]  /*03a0*/  IMAD.IADD R5, R4, 0x1, -R3 ;  /* 0x0000000104057824 */ /* 0x000fe200078e0a03 */
[----:B------:R-:W0:Y:S01]  /*03b0*/  LDC R25, c[0x0][0x148] ;  /* 0x00005200ff197b82 */ /* 0x000e220000000800 */
[----:B--2---:R-:W-:Y:S01]  /*03c0*/  SHF.R.S32.HI R0, RZ, 0x1f, R9 ;  /* 0x0000001fff007819 */ /* 0x004fe20000011409 */
[----:B------:R-:W2:Y:S01]  /*03d0*/  SHFL.IDX PT, R15, R7, RZ, 0x1f ;  /* 0x00001fff070f7589 */ /* 0x000ea200000e0000 */
[----:B------:R-:W-:Y:S01]  /*03e0*/  UMOV UR11, 0x80 ;  /* 0x00000080000b7882 */ /* 0x000fe20000000000 */
[----:B------:R-:W-:Y:S01]  /*03f0*/  SHF.R.S32.HI R20, RZ, 0x1f, R5 ;  /* 0x0000001fff147819 */ /* 0x000fe20000011405 */
[----:B------:R-:W-:Y:S01]  /*0400*/  NOP ;  /* 0x0000000000007918 */ /* 0x000fe20000000000 */
[----:B------:R-:W-:Y:S01]  /*0410*/  LEA.HI R0, R0, R9, RZ, 0x2 ;  /* 0x0000000900007211 */ /* 0x000fe200078f10ff */
[----:B------:R-:W-:Y:S01]  /*0420*/  VIADD R35, R8, 0xffffffff ;  /* 0xffffffff08237836 */ /* 0x000fe20000000000 */
[----:B------:R-:W-:Y:S01]  /*0430*/  LEA.HI R3, R20, R5, RZ, 0x3 ;  /* 0x0000000514037211 */ /* 0x000fe200078f18ff */
[----:B------:R-:W2:Y:S01]  /*0440*/  LDC R13, c[0x0][0x140] ;  /* 0x00005000ff0d7b82 */ /* 0x000ea20000000800 */
[----:B------:R-:W-:-:S02]  /*0450*/  LOP3.LUT R0, R0, 0x3ffffffc, RZ, 0xc0, !PT ;  /* 0x3ffffffc00007812 */ /* 0x000fc400078ec0ff */
[--C-:B------:R-:W-:Y:S02]  /*0460*/  SHF.R.S32.HI R10, RZ, 0x3, R3.reuse ;  /* 0x00000003ff0a7819 */ /* 0x100fe40000011403 */
[----:B------:R-:W-:Y:S01]  /*0470*/  SHF.R.S32.HI R3, RZ, 0x1f, R3 ;  /* 0x0000001fff037819 */ /* 0x000fe20000011403 */
[----:B------:R-:W-:Y:S01]  /*0480*/  IMAD.IADD R0, R9, 0x1, -R0 ;  /* 0x0000000109007824 */ /* 0x000fe200078e0a00 */
[----:B-----5:R-:W-:Y:S02]  /*0490*/  ISETP.NE.OR P0, PT, R12, RZ, !P0 ;  /* 0x000000ff0c00720c */ /* 0x020fe40004705670 */
[----:B------:R-:W-:Y:S01]  /*04a0*/  LEA.HI R3, R3, R10, RZ, 0x2 ;  /* 0x0000000a03037211 */ /* 0x000fe200078f10ff */
[----:B------:R-:W5:Y:S01]  /*04b0*/  LDC R12, c[0x0][0x144] ;  /* 0x00005100ff0c7b82 */ /* 0x000f620000000800 */
[----:B---3--:R-:W-:Y:S02]  /*04c0*/  ISETP.NE.OR P1, PT, R11, RZ, !P1 ;  /* 0x000000ff0b00720c */ /* 0x008fe40004f25670 */
[----:B------:R-:W-:-:S02]  /*04d0*/  LOP3.LUT R11, R3, 0xfffffffc, RZ, 0xc0, !PT ;  /* 0xfffffffc030b7812 */ /* 0x000fc400078ec0ff */
[----:B------:R-:W-:Y:S02]  /*04e0*/  SHF.R.S32.HI R3, RZ, 0x1f, R2 ;  /* 0x0000001fff037819 */ /* 0x000fe40000011402 */
[----:B------:R-:W-:Y:S01]  /*04f0*/  ISETP.GE.U32.AND P5, PT, R35, 0x2, PT ;  /* 0x000000022300780c */ /* 0x000fe20003fa6070 */
[----:B------:R-:W-:Y:S01]  /*0500*/  IMAD.IADD R11, R10, 0x1, -R11 ;  /* 0x000000010a0b7824 */ /* 0x000fe200078e0a0b */
[----:B-1----:R-:W-:Y:S01]  /*0510*/  I2FP.F32.U32 R10, UR12 ;  /* 0x0000000c000a7c45 */ /* 0x002fe20008201000 */
[----:B------:R-:W-:Y:S01]  /*0520*/  VOTEU.ALL UP0, P0 ;  /* 0x00000000003f7886 */ /* 0x000fe20000000000 */
[----:B----4-:R-:W-:Y:S01]  /*0530*/  I2FP.F32.U32 R9, R6 ;  /* 0x0000000600097245 */ /* 0x010fe20000201000 */
[----:B------:R-:W-:Y:S01]  /*0540*/  IMAD R0, R0, 0x4, R11 ;  /* 0x0000000400007824 */ /* 0x000fe200078e020b */
[----:B------:R-:W-:Y:S01]  /*0550*/  LEA.HI R3, R3, R2, RZ, 0x2 ;  /* 0x0000000203037211 */ /* 0x000fe200078f10ff */
[----:B------:R-:W-:Y:S01]  /*0560*/  VOTEU.ALL UP1, P1 ;  /* 0x00000000003f7886 */ /* 0x000fe20000820000 */
[----:B------:R-:W-:Y:S01]  /*0570*/  FMUL R10, R10, UR4 ;  /* 0x000000040a0a7c20 */ /* 0x000fe20008400000 */
[----:B------:R-:W1:Y:S01]  /*0580*/  @!UP0 S2UR UR7, SR_CgaCtaId ;  /* 0x00000000000789c3 */ /* 0x000e620000008800 */
[----:B------:R-:W-:Y:S01]  /*0590*/  ULDC UR4, c[0x0][0x154] ;  /* 0x0000550000047ab9 */ /* 0x000fe20000000800 */
[----:B------:R-:W-:Y:S01]  /*05a0*/  LOP3.LUT R3, R3, 0xfffffffc, RZ, 0xc0, !PT ;  /* 0xfffffffc03037812 */ /* 0x000fe200078ec0ff */
[----:B------:R-:W-:Y:S01]  /*05b0*/  FMUL R9, R9, UR4 ;  /* 0x0000000409097c20 */ /* 0x000fe20008400000 */
[----:B------:R-:W-:Y:S01]  /*05c0*/  UMOV UR4, 0x20 ;  /* 0x0000002000047882 */ /* 0x000fe20000000000 */
[----:B------:R-:W3:Y:S01]  /*05d0*/  F2I.U32.TRUNC.NTZ R10, R10 ;  /* 0x0000000a000a7305 */ /* 0x000ee2000020f000 */
[----:B------:R-:W-:Y:S01]  /*05e0*/  @!UP0 UMOV UR6, 0x400 ;  /* 0x0000040000068882 */ /* 0x000fe20000000000 */
[----:B------:R-:W-:Y:S01]  /*05f0*/  IMAD.IADD R14, R2, 0x1, -R3 ;  /* 0x00000001020e7824 */ /* 0x000fe200078e0a03 */
[----:B------:R-:W4:Y:S01]  /*0600*/  @!UP1 S2UR UR10, SR_CgaCtaId ;  /* 0x00000000000a99c3 */ /* 0x000f220000008800 */
[----:B------:R-:W-:Y:S01]  /*0610*/  IMAD.SHL.U32 R3, R0, 0x4, RZ ;  /* 0x0000000400037824 */ /* 0x000fe200078e00ff */
[----:B------:R-:W-:-:S04]  /*0620*/  @!UP0 UIADD3 UR4, -UR4, 0x100000, URZ ;  /* 0x0010000004048890 */ /* 0x000fc8000fffe13f */
[----:B------:R-:W-:Y:S02]  /*0630*/  @!UP0 USHF.L.U32 UR5, UR4, 0xb, URZ ;  /* 0x0000000b04058899 */ /* 0x000fe4000800063f */
[----:B------:R-:W-:Y:S01]  /*0640*/  @!UP0 USHF.L.U32 UR4, UR4, 0x1, URZ ;  /* 0x0000000104048899 */ /* 0x000fe2000800063f */
[----:B--2---:R-:W-:Y:S01]  /*0650*/  ISETP.EQ.U32.AND P3, PT, R13, 0x1, PT ;  /* 0x000000010d00780c */ /* 0x004fe20003f62070 */
[----:B------:R-:W-:Y:S01]  /*0660*/  @!UP1 UMOV UR9, 0x400 ;  /* 0x0000040000099882 */ /* 0x000fe20000000000 */
[----:B------:R-:W2:Y:S01]  /*0670*/  F2I.U32.TRUNC.NTZ R9, R9 ;  /* 0x0000000900097305 */ /* 0x000ea2000020f000 */
[----:B------:R-:W-:Y:S01]  /*0680*/  LOP3.LUT R56, R0, 0xc, R3, 0x78, !PT ;  /* 0x0000000c00387812 */ /* 0x000fe200078e7803 */
[----:B------:R-:W-:Y:S01]  /*0690*/  VOTEU.ALL UP2, P1 ;  /* 0x00000000003f7886 */ /* 0x000fe20000840000 */
[----:B------:R-:W-:Y:S01]  /*06a0*/  VOTEU.ALL UP3, P1 ;  /* 0x00000000003f7886 */ /* 0x000fe20000860000 */
[----:B------:R-:W-:Y:S01]  /*06b0*/  VOTEU.ALL UP4, P1 ;  /* 0x00000000003f7886 */ /* 0x000fe20000880000 */
[----:B------:R-:W-:Y:S01]  /*06c0*/  VOTEU.ALL UP5, P1 ;  /* 0x00000000003f7886 */ /* 0x000fe200008a0000 */
[----:B------:R-:W-:Y:S01]  /*06d0*/  ISETP.NE.AND P1, PT, R14, 0x3, PT ;  /* 0x000000030e00780c */ /* 0x000fe20003f25270 */
[----:B---3--:R-:W-:Y:S01]  /*06e0*/  IMAD.MOV R21, RZ, RZ, -R10 ;  /* 0x000000ffff157224 */ /* 0x008fe200078e0a0a */
[----:B------:R-:W-:-:S02]  /*06f0*/  R2UR UR43, R15 ;  /* 0x000000000f2b72ca */ /* 0x000fc400000e0000 */
[----:B------:R-:W-:Y:S01]  /*0700*/  ISETP.EQ.OR P1, PT, R14, RZ, !P1 ;  /* 0x000000ff0e00720c */ /* 0x000fe20004f22670 */
[----:B-1----:R-:W-:Y:S01]  /*0710*/  @!UP0 ULEA UR8, UR7, UR6, 0x18 ;  /* 0x0000000607088291 */ /* 0x002fe2000f8ec03f */
[----:B-----5:R-:W-:Y:S01]  /*0720*/  IMAD R21, R12, R21, UR12 ;  /* 0x0000000c0c157e24 */ /* 0x020fe2000f8e0215 */
[----:B------:R-:W-:-:S04]  /*0730*/  @!UP1 UIADD3 UR6, -UR11, 0x100000, URZ ;  /* 0x001000000b069890 */ /* 0x000fc8000fffe13f */
[----:B------:R-:W-:Y:S02]  /*0740*/  @!UP1 USHF.L.U32 UR7, UR6, 0xb, URZ ;  /* 0x0000000b06079899 */ /* 0x000fe4000800063f */
[----:B------:R-:W-:Y:S01]  /*0750*/  @!UP1 USHF.L.U32 UR6, UR6, 0x1, URZ ;  /* 0x0000000106069899 */ /* 0x000fe2000800063f */
[C---:B------:R-:W-:Y:S01]  /*0760*/  ISETP.EQ.AND P1, PT, R8.reuse, RZ, P1 ;  /* 0x000000ff0800720c */ /* 0x040fe20000f22270 */
[----:B--2---:R-:W-:Y:S01]  /*0770*/  IMAD.MOV R24, RZ, RZ, -R9 ;  /* 0x000000ffff187224 */ /* 0x004fe200078e0a09 */
[----:B------:R-:W-:Y:S01]  /*0780*/  VOTEU.ALL UP0, P0 ;  /* 0x00000000003f7886 */ /* 0x000fe20000000000 */
[----:B------:R-:W-:Y:S01]  /*0790*/  ISETP.NE.AND P2, PT, R8, RZ, PT ;  /* 0x000000ff0800720c */ /* 0x000fe20003f45270 */
[----:B----4-:R-:W-:Y:S01]  /*07a0*/  @!UP1 ULEA UR9, UR10, UR9, 0x18 ;  /* 0x000000090a099291 */ /* 0x010fe2000f8ec03f */
[----:B0-----:R-:W-:Y:S01]  /*07b0*/  IMAD R3, R25, R24, R6 ;  /* 0x0000001819037224 */ /* 0x001fe200078e0206 */
[----:B------:R-:W-:Y:S01]  /*07c0*/  VOTEU.ALL UP1, P0 ;  /* 0x00000000003f7886 */ /* 0x000fe20000020000 */
[----:B------:R-:W-:Y:S01]  /*07d0*/  LOP3.LUT P0, RZ, R5, 0x7, RZ, 0xc0, !PT ;  /* 0x0000000705ff7812 */ /* 0x000fe2000780c0ff */
[----:B------:R-:W0:Y:S02]  /*07e0*/  FENCE.VIEW.ASYNC.S ;  /* 0x00000000000073c6 */ /* 0x000e240000000000 */
[----:B0-----:R0:W1:Y:S01]  /*07f0*/  @!UP0 SYNCS.EXCH.64 URZ, [UR8+0x80], UR4 ;  /* 0x00008004083f85b2 */ /* 0x0010620008000100 */
[----:B------:R-:W-:-:S02]  /*0800*/  SEL R23, RZ, 0x1, !P1 ;  /* 0x00000001ff177807 */ /* 0x000fc40004800000 */
[----:B------:R-:W-:Y:S02]  /*0810*/  ISETP.NE.AND P4, PT, R3, R56, PT ;  /* 0x000000380300720c */ /* 0x000fe40003f85270 */
[----:B------:R-:W-:Y:S02]  /*0820*/  ISETP.LT.U32.AND P0, PT, R56, 0x2, !P0 ;  /* 0x000000023800780c */ /* 0x000fe40004701070 */
[----:B------:R-:W-:Y:S02]  /*0830*/  ISETP.EQ.OR P4, PT, R21, RZ, !P4 ;  /* 0x000000ff1500720c */ /* 0x000fe40006782670 */
[----:B------:R-:W-:Y:S02]  /*0840*/  SEL R23, R23, 0x2, P5 ;  /* 0x0000000217177807 */ /* 0x000fe40002800000 */
[----:B------:R-:W-:-:S04]  /*0850*/  PLOP3.LUT P0, PT, P0, P4, PT, 0x80, 0x0 ;  /* 0x000000000000781c */ /* 0x000fc80000709070 */
[----:B------:R-:W-:Y:S01]  /*0860*/  P2R R71, PR, RZ, 0x1 ;  /* 0x00000001ff477803 */ /* 0x000fe20000000000 */
[----:B------:R0:W2:Y:S01]  /*0870*/  @!UP1 SYNCS.EXCH.64 URZ, [UR8+0x88], UR4 ;  /* 0x00008804083f95b2 */ /* 0x0000a20008000100 */
[----:B------:R-:W-:Y:S01]  /*0880*/  NOP ;  /* 0x0000000000007918 */ /* 0x000fe20000000000 */
[----:B------:R0:W3:Y:S01]  /*0890*/  @!UP2 SYNCS.EXCH.64 URZ, [UR9+0x60], UR6 ;  /* 0x00006006093fa5b2 */ /* 0x0000e20008000100 */
[----:B------:R0:W4:Y:S01]  /*08a0*/  @!UP3 SYNCS.EXCH.64 URZ, [UR9+0x68], UR6 ;  /* 0x00006806093fb5b2 */ /* 0x0001220008000100 */
[----:B------:R0:W0:Y:S01]  /*08b0*/  @!UP4 SYNCS.EXCH.64 URZ, [UR9+0x70], UR6 ;  /* 0x00007006093fc5b2 */ /* 0x0000220008000100 */
[----:B------:R0:W0:Y:S01]  /*08c0*/  @!UP5 SYNCS.EXCH.64 URZ, [UR9+0x78], UR6 ;  /* 0x00007806093fd5b2 */ /* 0x0000220008000100 */
[----:B------:R-:W-:Y:S01]  /*08d0*/  NOP ;  /* 0x0000000000007918 */ /* 0x000fe20000000000 */
[----:B------:R-:W-:Y:S05]  /*08e0*/  @!P3 BRA `(.L_x_3) ;  /* 0x000000000008b947 */ /* 0x000fea0003800000 */
[----:B01234-:R-:W-:Y:S01]  /*08f0*/  UCGABAR_ARV ;  /* 0x00000000000079c7 */ /* 0x01ffe20008000000 */
[----:B------:R-:W-:Y:S05]  /*0900*/  BRA `(.L_x_4) ;  /* 0x0000000000047947 */ /* 0x000fea0003800000 */
.L_x_3:
[----:B01234-:R-:W-:Y:S01]  /*0910*/  NOP ;  /* 0x0000000000007918 */ /* 0x01ffe20000000000 */
.L_x_4:
[----:B------:R-:W-:Y:S01]  /*0920*/  ULDC.64 UR4, c[0x0][0x598] ;  /* 0x0001660000047ab9 */ /* 0x000fe20000000a00 */
[----:B------:R-:W-:Y:S01]  /*0930*/  ULDC.64 UR36, c[0x0][0x208] ;  /* 0x0000820000247ab9 */ /* 0x000fe20000000a00 */
[----:B------:R-:W-:-:S04]  /*0940*/  ISETP.NE.U32.AND P0, PT, RZ, UR4, PT ;  /* 0x00000004ff007c0c */ /* 0x000fc8000bf05070 */
[----:B------:R-:W-:-:S13]  /*0950*/  ISETP.NE.AND.EX P0, PT, RZ, UR5, PT, P0 ;  /* 0x00000005ff007c0c */ /* 0x000fda000bf05300 */
[----:B------:R-:W-:Y:S05]  /*0960*/  @!P0 BRA `(.L_x_5) ;  /* 0x00000000001c8947 */ /* 0x000fea0003800000 */
[----:B------:R-:W0:Y:S02]  /*0970*/  LDC.64 R2, c[0x0][0x598] ;  /* 0x00016600ff027b82 */ /* 0x000e240000000a00 */
[----:B0-----:R-:W2:Y:S02]  /*0980*/  LDG.E.64 R2, desc[UR36][R2.64] ;  /* 0x0000002402027981 */ /* 0x001ea4000c1e1b00 */
[----:B--2---:R-:W-:-:S04]  /*0990*/  ISETP.NE.U32.AND P0, PT, R2, RZ, PT ;  /* 0x000000ff0200720c */ /* 0x004fc80003f05070 */
[----:B------:R-:W-:-:S13]  /*09a0*/  ISETP.NE.AND.EX P0, PT, R3, RZ, PT, P0 ;  /* 0x000000ff0300720c */ /* 0x000fda0003f05300 */
[----:B------:R-:W-:Y:S05]  /*09b0*/  @!P0 BRA `(.L_x_5) ;  /* 0x0000000000088947 */ /* 0x000fea0003800000 */
[----:B------:R0:W5:Y:S01]  /*09c0*/  LD.E R57, desc[UR36][R2.64] ;  /* 0x0000002402397980 */ /* 0x000162000c101900 */
[----:B------:R-:W-:Y:S05]  /*09d0*/  BRA `(.L_x_6) ;  /* 0x0000000000247947 */ /* 0x000fea0003800000 */
.L_x_5:
[----:B------:R-:W-:Y:S02]  /*09e0*/  ULDC.64 UR4, c[0x0][0x588] ;  /* 0x0001620000047ab9 */ /* 0x000fe40000000a00 */
[----:B------:R-:W-:-:S04]  /*09f0*/  ISETP.NE.U32.AND P0, PT, RZ, UR4, PT ;  /* 0x00000004ff007c0c */ /* 0x000fc8000bf05070 */
[----:B------:R-:W-:-:S13]  /*0a00*/  ISETP.NE.AND.EX P0, PT, RZ, UR5, PT, P0 ;  /* 0x00000005ff007c0c */ /* 0x000fda000bf05300 */
[----:B------:R-:W-:Y:S05]  /*0a10*/  @!P0 BRA `(.L_x_7) ;  /* 0x00000000000c8947 */ /* 0x000fea0003800000 */
[----:B------:R-:W0:Y:S02]  /*0a20*/  LDC.64 R2, c[0x0][0x588] ;  /* 0x00016200ff027b82 */ /* 0x000e240000000a00 */
[----:B0-----:R1:W5:Y:S01]  /*0a30*/  LDG.E R57, desc[UR36][R2.64] ;  /* 0x0000002402397981 */ /* 0x001362000c1e1900 */
[----:B------:R-:W-:Y:S05]  /*0a40*/  BRA `(.L_x_6) ;  /* 0x0000000000087947 */ /* 0x000fea0003800000 */
.L_x_7:
[----:B------:R-:W-:Y:S02]  /*0a50*/  ULDC UR4, c[0x0][0x580] ;  /* 0x0001600000047ab9 */ /* 0x000fe40000000800 */
[----:B------:R-:W-:-:S07]  /*0a60*/  IMAD.U32 R57, RZ, RZ, UR4 ;  /* 0x00000004ff397e24 */ /* 0x000fce000f8e00ff */
.L_x_6:
[----:B------:R-:W-:Y:S02]  /*0a70*/  ULDC.64 UR4, c[0x0][0x5a0] ;  /* 0x0001680000047ab9 */ /* 0x000fe40000000a00 */
[----:B------:R-:W-:-:S04]  /*0a80*/  ISETP.NE.U32.AND P0, PT, RZ, UR4, PT ;  /* 0x00000004ff007c0c */ /* 0x000fc8000bf05070 */
[----:B------:R-:W-:-:S13]  /*0a90*/  ISETP.NE.AND.EX P0, PT, RZ, UR5, PT, P0 ;  /* 0x00000005ff007c0c */ /* 0x000fda000bf05300 */
[----:B------:R-:W-:Y:S05]  /*0aa0*/  @!P0 BRA `(.L_x_8) ;  /* 0x00000000001c8947 */ /* 0x000fea0003800000 */
[----:B01----:R-:W0:Y:S02]  /*0ab0*/  LDC.64 R2, c[0x0][0x5a0] ;  /* 0x00016800ff027b82 */ /* 0x003e240000000a00 */
[----:B0-----:R-:W2:Y:S02]  /*0ac0*/  LDG.E.64 R2, desc[UR36][R2.64] ;  /* 0x0000002402027981 */ /* 0x001ea4000c1e1b00 */
[----:B--2---:R-:W-:-:S04]  /*0ad0*/  ISETP.NE.U32.AND P0, PT, R2, RZ, PT ;  /* 0x000000ff0200720c */ /* 0x004fc80003f05070 */
[----:B------:R-:W-:-:S13]  /*0ae0*/  ISETP.NE.AND.EX P0, PT, R3, RZ, PT, P0 ;  /* 0x000000ff0300720c */ /* 0x000fda0003f05300 */
[----:B------:R-:W-:Y:S05]  /*0af0*/  @!P0 BRA `(.L_x_8) ;  /* 0x0000000000088947 */ /* 0x000fea0003800000 */
[----:B------:R0:W5:Y:S01]  /*0b00*/  LD.E R58, desc[UR36][R2.64] ;  /* 0x00000024023a7980 */ /* 0x000162000c101900 */
[----:B------:R-:W-:Y:S05]  /*0b10*/  BRA `(.L_x_9) ;  /* 0x0000000000247947 */ /* 0x000fea0003800000 */
.L_x_8:
[----:B------:R-:W-:Y:S02]  /*0b20*/  ULDC.64 UR4, c[0x0][0x590] ;  /* 0x0001640000047ab9 */ /* 0x000fe40000000a00 */
[----:B------:R-:W-:-:S04]  /*0b30*/  ISETP.NE.U32.AND P0, PT, RZ, UR4, PT ;  /* 0x00000004ff007c0c */ /* 0x000fc8000bf05070 */
[----:B------:R-:W-:-:S13]  /*0b40*/  ISETP.NE.AND.EX P0, PT, RZ, UR5, PT, P0 ;  /* 0x00000005ff007c0c */ /* 0x000fda000bf05300 */
[----:B------:R-:W-:Y:S05]  /*0b50*/  @!P0 BRA `(.L_x_10) ;  /* 0x00000000000c8947 */ /* 0x000fea0003800000 */
[----:B------:R-:W2:Y:S02]  /*0b60*/  LDC.64 R58, c[0x0][0x590] ;  /* 0x00016400ff3a7b82 */ /* 0x000ea40000000a00 */
[----:B--2---:R2:W5:Y:S01]  /*0b70*/  LDG.E R58, desc[UR36][R58.64] ;  /* 0x000000243a3a7981 */ /* 0x004562000c1e1900 */
[----:B------:R-:W-:Y:S05]  /*0b80*/  BRA `(.L_x_9) ;  /* 0x0000000000087947 */ /* 0x000fea0003800000 */
.L_x_10:
[----:B------:R-:W-:Y:S02]  /*0b90*/  ULDC UR4, c[0x0][0x584] ;  /* 0x0001610000047ab9 */ /* 0x000fe40000000800 */
[----:B------:R-:W-:-:S07]  /*0ba0*/  IMAD.U32 R58, RZ, RZ, UR4 ;  /* 0x00000004ff3a7e24 */ /* 0x000fce000f8e00ff */
.L_x_9:
[----:B01----:R-:W0:Y:S01]  /*0bb0*/  LDC R2, c[0x0][0x65c] ;  /* 0x00019700ff027b82 */ /* 0x003e220000000800 */
[----:B------:R-:W-:Y:S01]  /*0bc0*/  ULDC UR6, c[0x0][0x28c] ;  /* 0x0000a30000067ab9 */ /* 0x000fe20000000800 */
[----:B------:R-:W-:Y:S01]  /*0bd0*/  ISETP.NE.AND P0, PT, R8, 0x2, PT ;  /* 0x000000020800780c */ /* 0x000fe20003f05270 */
[----:B------:R-:W-:Y:S01]  /*0be0*/  UIADD3 UR6, UR6, 0x7f, URZ ;  /* 0x0000007f06067890 */ /* 0x000fe2000fffe03f */
[----:B------:R-:W-:Y:S01]  /*0bf0*/  IMAD.U32 R8, RZ, RZ, UR12 ;  /* 0x0000000cff087e24 */ /* 0x000fe2000f8e00ff */
[----:B------:R-:W-:Y:S01]  /*0c00*/  UMOV UR38, URZ ;  /* 0x0000003f00267c82 */ /* 0x000fe20008000000 */
[----:B------:R-:W-:Y:S01]  /*0c10*/  UMOV UR39, URZ ;  /* 0x0000003f00277c82 */ /* 0x000fe20008000000 */
[----:B------:R-:W-:Y:S01]  /*0c20*/  USHF.R.S32.HI UR7, URZ, 0x1f, UR6 ;  /* 0x0000001f3f077899 */ /* 0x000fe20008011406 */
[----:B------:R-:W-:-:S03]  /*0c30*/  ULDC.64 UR8, c[0x0][0x650] ;  /* 0x0001940000087ab9 */ /* 0x000fc60000000a00 */
[----:B------:R-:W-:-:S04]  /*0c40*/  ULEA.HI UR7, UR7, UR6, URZ, 0x7 ;  /* 0x0000000607077291 */ /* 0x000fc8000f8f383f */
[----:B------:R-:W-:Y:S01]  /*0c50*/  USHF.R.S32.HI UR40, URZ, 0x7, UR7 ;  /* 0x000000073f287899 */ /* 0x000fe20008011407 */
[----:B0-----:R-:W-:-:S13]  /*0c60*/  ISETP.NE.AND P1, PT, R2, 0x1, PT ;  /* 0x000000010200780c */ /* 0x001fda0003f25270 */
[----:B------:R-:W0:Y:S01]  /*0c70*/  @P1 LDC R17, c[0x0][0x10] ;  /* 0x00000400ff111b82 */ /* 0x000e220000000800 */
[----:B------:R-:W-:Y:S02]  /*0c80*/  @P1 IMAD.MOV.U32 R7, RZ, RZ, RZ ;  /* 0x000000ffff071224 */ /* 0x000fe400078e00ff */
[----:B------:R-:W-:-:S05]  /*0c90*/  @P1 IMAD.MOV.U32 R9, RZ, RZ, RZ ;  /* 0x000000ffff091224 */ /* 0x000fca00078e00ff */
[----:B------:R-:W1:Y:S01]  /*0ca0*/  @!P1 LDC R3, c[0x0][0xc] ;  /* 0x00000300ff039b82 */ /* 0x000e620000000800 */
[----:B------:R-:W-:Y:S01]  /*0cb0*/  ULDC UR4, c[0x0][0xc] ;  /* 0x0000030000047ab9 */ /* 0x000fe20000000800 */
[----:B------:R-:W-:Y:S02]  /*0cc0*/  ULDC UR5, c[0x0][0x10] ;  /* 0x0000040000057ab9 */ /* 0x000fe40000000800 */
[----:B------:R-:W-:-:S04]  /*0cd0*/  UIMAD.WIDE.U32 UR4, UR4, UR5, URZ ;  /* 0x00000005040472a5 */ /* 0x000fc8000f8e003f */
[----:B------:R-:W3:Y:S01]  /*0ce0*/  LDC R0, c[0x0][0x14] ;  /* 0x00000500ff007b82 */ /* 0x000ee20000000800 */
[----:B0-----:R-:W-:-:S04]  /*0cf0*/  @P1 IMAD.WIDE.U32 R16, R17, UR12, R6 ;  /* 0x0000000c11101c25 */ /* 0x001fc8000f8e0006 */
[----:B------:R-:W-:Y:S02]  /*0d00*/  @P1 IMAD.IADD R17, R17, 0x1, R9 ;  /* 0x0000000111111824 */ /* 0x000fe400078e0209 */
[----:B------:R-:W-:Y:S02]  /*0d10*/  IMAD.MOV.U32 R9, RZ, RZ, RZ ;  /* 0x000000ffff097224 */ /* 0x000fe400078e00ff */
[----:B-1----:R-:W-:-:S04]  /*0d20*/  @!P1 IMAD.WIDE.U32 R8, R6, R3, R8 ;  /* 0x0000000306089225 */ /* 0x002fc800078e0008 */
[----:B------:R-:W-:Y:S02]  /*0d30*/  @!P1 IMAD.MOV.U32 R16, RZ, RZ, R8 ;  /* 0x000000ffff109224 */ /* 0x000fe400078e0008 */
[----:B---3--:R-:W-:-:S04]  /*0d40*/  IMAD.WIDE.U32 R10, R0, UR4, RZ ;  /* 0x00000004000a7c25 */ /* 0x008fc8000f8e00ff */
[----:B------:R-:W-:Y:S01]  /*0d50*/  IMAD R3, R0, UR5, RZ ;  /* 0x0000000500037c24 */ /* 0x000fe2000f8e02ff */
[----:B------:R0:W-:Y:S01]  /*0d60*/  STL.64 [R1], R10 ;  /* 0x0000000a01007387 */ /* 0x0001e20000100a00 */
[----:B------:R-:W-:Y:S02]  /*0d70*/  @!P1 IMAD.MOV.U32 R17, RZ, RZ, R9 ;  /* 0x000000ffff119224 */ /* 0x000fe400078e0009 */
[----:B------:R-:W-:Y:S01]  /*0d80*/  IMAD.IADD R0, R11, 0x1, R3 ;  /* 0x000000010b007824 */ /* 0x000fe200078e0203 */
[----:B------:R-:W-:Y:S06]  /*0d90*/  @P0 BRA `(.L_x_11) ;  /* 0x0000000000200947 */ /* 0x000fec0003800000 */
[----:B------:R-:W-:Y:S01]  /*0da0*/  UISETP.GE.U32.AND UP0, UPT, UR40, 0x5, UPT ;  /* 0x000000052800788c */ /* 0x000fe2000bf06070 */
[----:B------:R-:W-:Y:S01]  /*0db0*/  IADD3 R16, P0, R16, R10, RZ ;  /* 0x0000000a10107210 */ /* 0x000fe20007f1e0ff */
[----:B------:R-:W-:Y:S01]  /*0dc0*/  UIMAD.WIDE.U32 UR4, UR40, -0x33333333, URZ ;  /* 0xcccccccd280478a5 */ /* 0x000fe2000f8e003f */
[----:B------:R-:W-:-:S03]  /*0dd0*/  UMOV UR39, URZ ;  /* 0x0000003f00277c82 */ /* 0x000fc60008000000 */
[----:B------:R-:W-:Y:S01]  /*0de0*/  USHF.R.U32.HI UR4, URZ, 0x2, UR5 ;  /* 0x000000023f047899 */ /* 0x000fe20008011605 */
[----:B------:R-:W-:-:S03]  /*0df0*/  IMAD.X R17, R0, 0x1, R17, P0 ;  /* 0x0000000100117824 */ /* 0x000fc600000e0611 */
[----:B------:R-:W-:Y:S02]  /*0e00*/  UIMAD UR38, UR4, -0x5, UR40 ;  /* 0xfffffffb042678a4 */ /* 0x000fe4000f8e0228 */
[----:B------:R-:W-:-:S12]  /*0e10*/  @UP0 ULOP3.LUT UR39, UR4, 0x1, URZ, 0xc0, !UPT ;  /* 0x0000000104270892 */ /* 0x000fd8000f8ec03f */
.L_x_11:
[----:B------:R-:W-:Y:S01]  /*0e20*/  ISETP.GE.U32.AND P0, PT, R16, UR8, PT ;  /* 0x0000000810007c0c */ /* 0x000fe2000bf06070 */
[----:B------:R-:W-:Y:S01]  /*0e30*/  IMAD.MOV.U32 R22, RZ, RZ, -0x1 ;  /* 0xffffffffff167424 */ /* 0x000fe200078e00ff */
[----:B------:R-:W-:Y:S01]  /*0e40*/  PRMT R3, RZ, 0x7610, R3 ;  /* 0x00007610ff037816 */ /* 0x000fe20000000003 */
[----:B------:R-:W-:Y:S01]  /*0e50*/  IMAD.MOV.U32 R18, RZ, RZ, -0x1 ;  /* 0xffffffffff127424 */ /* 0x000fe200078e00ff */
[----:B------:R-:W-:Y:S01]  /*0e60*/  ISETP.GE.U32.AND.EX P0, PT, R17, UR9, PT, P0 ;  /* 0x0000000911007c0c */ /* 0x000fe2000bf06100 */
[----:B------:R-:W-:-:S12]  /*0e70*/  IMAD.MOV.U32 R19, RZ, RZ, -0x1 ;  /* 0xffffffffff137424 */ /* 0x000fd800078e00ff */
[----:B------:R-:W-:Y:S05]  /*0e80*/  @P0 BRA `(.L_x_12) ;  /* 0x0000000400280947 */ /* 0x000fea0003800000 */
[----:B------:R-:W1:Y:S01]  /*0e90*/  LDC.64 R18, c[0x0][0x628] ;  /* 0x00018a00ff127b82 */ /* 0x000e620000000a00 */
[----:B------:R-:W-:Y:S02]  /*0ea0*/  IMAD.MOV.U32 R8, RZ, RZ, R16 ;  /* 0x000000ffff087224 */ /* 0x000fe400078e0010 */
[----:B------:R-:W-:-:S05]  /*0eb0*/  IMAD.MOV.U32 R9, RZ, RZ, R17 ;  /* 0x000000ffff097224 */ /* 0x000fca00078e0011 */
[----:B------:R-:W3:Y:S08]  /*0ec0*/  LDC R22, c[0x0][0x630] ;  /* 0x00018c00ff167b82 */ /* 0x000ef00000000800 */
[----:B------:R-:W4:Y:S01]  /*0ed0*/  LDC.64 R26, c[0x0][0x620] ;  /* 0x00018800ff1a7b82 */ /* 0x000f220000000a00 */
[----:B-1----:R-:W-:-:S04]  /*0ee0*/  ISETP.NE.U32.AND P0, PT, R18, RZ, PT ;  /* 0x000000ff1200720c */ /* 0x002fc80003f05070 */
[----:B------:R-:W-:-:S13]  /*0ef0*/  ISETP.NE.AND.EX P0, PT, R19, RZ, PT, P0 ;  /* 0x000000ff1300720c */ /* 0x000fda0003f05300 */
[----:B---34-:R-:W-:Y:S05]  /*0f00*/  @!P0 BRA `(.L_x_13) ;  /* 0x0000000000288947 */ /* 0x018fea0003800000 */
[----:B------:R-:W1:Y:S02]  /*0f10*/  LDC R3, c[0x0][0x634] ;  /* 0x00018d00ff037b82 */ /* 0x000e640000000800 */
[----:B-1----:R-:W-:-:S05]  /*0f20*/  IADD3 R3, P0, R16, R3, RZ ;  /* 0x0000000310037210 */ /* 0x002fca0007f1e0ff */
[----:B------:R-:W-:-:S04]  /*0f30*/  IMAD.X R15, RZ, RZ, R17, P0 ;  /* 0x000000ffff0f7224 */ /* 0x000fc800000e0611 */
[----:B------:R-:W-:-:S04]  /*0f40*/  IMAD.WIDE.U32 R8, R15, R18, RZ ;  /* 0x000000120f087225 */ /* 0x000fc800078e00ff */
[----:B0-----:R-:W-:-:S04]  /*0f50*/  IMAD.WIDE.U32 R10, P0, R3, R19, R8 ;  /* 0x00000013030a7225 */ /* 0x001fc80007800008 */
[----:B------:R-:W-:-:S04]  /*0f60*/  IMAD.WIDE.U32 R8, R3, R18, RZ ;  /* 0x0000001203087225 */ /* 0x000fc800078e00ff */
[----:B------:R-:W-:Y:S01]  /*0f70*/  IMAD.X R13, RZ, RZ, RZ, P0 ;  /* 0x000000ffff0d7224 */ /* 0x000fe200000e06ff */
[----:B------:R-:W-:Y:S01]  /*0f80*/  IADD3 RZ, P0, R9, R10, RZ ;  /* 0x0000000a09ff7210 */ /* 0x000fe20007f1e0ff */
[----:B------:R-:W-:-:S04]  /*0f90*/  IMAD.MOV.U32 R12, RZ, RZ, R11 ;  /* 0x000000ffff0c7224 */ /* 0x000fc800078e000b */
[----:B------:R-:W-:-:S08]  /*0fa0*/  IMAD.WIDE.U32.X R8, R15, R19, R12, P0 ;  /* 0x000000130f087225 */ /* 0x000fd000000e040c */
.L_x_13:
[----:B------:R-:W1:Y:S01]  /*0fb0*/  LDC.64 R30, c[0x0][0x640] ;  /* 0x00019000ff1e7b82 */ /* 0x000e620000000a00 */
[-CC-:B------:R-:W-:Y:S02]  /*0fc0*/  SHF.R.U64 R32, R8, R22.reuse, R9.reuse ;  /* 0x0000001608207219 */ /* 0x180fe40000001209 */
[----:B------:R-:W-:Y:S02]  /*0fd0*/  SHF.R.U32.HI R3, RZ, R22, R9 ;  /* 0x00000016ff037219 */ /* 0x000fe40000011609 */
[----:B0-----:R-:W-:-:S03]  /*0fe0*/  IADD3 R11, P0, RZ, -R32, RZ ;  /* 0x80000020ff0b7210 */ /* 0x001fc60007f1e0ff */
[----:B------:R-:W0:Y:S02]  /*0ff0*/  LDC R12, c[0x0][0x618] ;  /* 0x00018600ff0c7b82 */ /* 0x000e240000000800 */
[----:B------:R-:W-:Y:S02]  /*1000*/  IMAD.X R3, RZ, RZ, ~R3, P0 ;  /* 0x000000ffff037224 */ /* 0x000fe400000e0e03 */
[----:B------:R-:W-:-:S04]  /*1010*/  IMAD.WIDE.U32 R8, R11, R26, R16 ;  /* 0x0000001a0b087225 */ /* 0x000fc800078e0010 */
[----:B------:R-:W3:Y:S01]  /*1020*/  LDC R22, c[0x0][0x608] ;  /* 0x00018200ff167b82 */ /* 0x000ee20000000800 */
[----:B------:R-:W-:-:S04]  /*1030*/  IMAD R10, R3, R26, RZ ;  /* 0x0000001a030a7224 */ /* 0x000fc800078e02ff */
[----:B------:R-:W-:Y:S02]  /*1040*/  IMAD R3, R11, R27, R10 ;  /* 0x0000001b0b037224 */ /* 0x000fe400078e020a */
[----:B------:R-:W-:Y:S01]  /*1050*/  IMAD.MOV.U32 R10, RZ, RZ, -0x1 ;  /* 0xffffffffff0a7424 */ /* 0x000fe200078e00ff */
[----:B------:R-:W4:Y:S01]  /*1060*/  LDC R29, c[0x0][0x658] ;  /* 0x00019600ff1d7b82 */ /* 0x000f220000000800 */
[----:B------:R-:W-:Y:S01]  /*1070*/  IMAD.IADD R3, R9, 0x1, R3 ;  /* 0x0000000109037824 */ /* 0x000fe200078e0203 */
[----:B-1----:R-:W-:-:S04]  /*1080*/  ISETP.NE.U32.AND P0, PT, R30, RZ, PT ;  /* 0x000000ff1e00720c */ /* 0x002fc80003f05070 */
[----:B------:R-:W-:Y:S02]  /*1090*/  ISETP.NE.AND.EX P0, PT, R31, RZ, PT, P0 ;  /* 0x000000ff1f00720c */ /* 0x000fe40003f05300 */
[----:B------:R-:W1:Y:S01]  /*10a0*/  LDC R26, c[0x0][0x600] ;  /* 0x00018000ff1a7b82 */ /* 0x000e620000000800 */
[-CC-:B0-----:R-:W-:Y:S02]  /*10b0*/  SHF.R.U64 R18, R8, R12.reuse, R3.reuse ;  /* 0x0000000c08127219 */ /* 0x181fe40000001203 */
[----:B------:R-:W-:-:S05]  /*10c0*/  SHF.R.U32.HI R3, RZ, R12, R3 ;  /* 0x0000000cff037219 */ /* 0x000fca0000011603 */
[----:B------:R-:W0:Y:S01]  /*10d0*/  LDC R27, c[0x0][0x648] ;  /* 0x00019200ff1b7b82 */ /* 0x000e220000000800 */
[-CC-:B---3--:R-:W-:Y:S02]  /*10e0*/  SHF.R.U64 R34, R18, R22.reuse, R3.reuse ;  /* 0x0000001612227219 */ /* 0x188fe40000001203 */
[----:B------:R-:W-:Y:S01]  /*10f0*/  SHF.R.U32.HI R8, RZ, R22, R3 ;  /* 0x00000016ff087219 */ /* 0x000fe20000011603 */
[----:B------:R-:W-:-:S04]  /*1100*/  IMAD.MOV.U32 R22, RZ, RZ, 0x1 ;  /* 0x00000001ff167424 */ /* 0x000fc800078e00ff */
[----:B------:R-:W3:Y:S01]  /*1110*/  LDC R33, c[0x0][0x638] ;  /* 0x00018e00ff217b82 */ /* 0x000ee20000000800 */
[-CC-:B----4-:R-:W-:Y:S02]  /*1120*/  SHF.R.U64 R36, R34, R29.reuse, R8.reuse ;  /* 0x0000001d22247219 */ /* 0x190fe40000001208 */
[-C--:B------:R-:W-:Y:S02]  /*1130*/  SHF.L.U32 R3, R10, R29.reuse, RZ ;  /* 0x0000001d0a037219 */ /* 0x080fe400000006ff */
[----:B------:R-:W-:Y:S01]  /*1140*/  SHF.R.U32.HI R9, RZ, R29, R8 ;  /* 0x0000001dff097219 */ /* 0x000fe20000011608 */
[----:B------:R-:W-:Y:S01]  /*1150*/  IMAD.MOV.U32 R8, RZ, RZ, R36 ;  /* 0x000000ffff087224 */ /* 0x000fe200078e0024 */
[----:B------:R-:W-:Y:S01]  /*1160*/  LOP3.LUT R15, RZ, R3, RZ, 0x33, !PT ;  /* 0x00000003ff0f7212 */ /* 0x000fe200078e33ff */
[----:B------:R-:W4:Y:S01]  /*1170*/  LDC R28, c[0x0][0x610] ;  /* 0x00018400ff1c7b82 */ /* 0x000f220000000800 */
[----:B------:R-:W-:Y:S05]  /*1180*/  @!P0 BRA `(.L_x_14) ;  /* 0x0000000000288947 */ /* 0x000fea0003800000 */
[----:B------:R-:W2:Y:S02]  /*1190*/  LDC R3, c[0x0][0x64c] ;  /* 0x00019300ff037b82 */ /* 0x000ea40000000800 */
[----:B--2---:R-:W-:-:S05]  /*11a0*/  IADD3 R3, P0, R36, R3, RZ ;  /* 0x0000000324037210 */ /* 0x004fca0007f1e0ff */
[----:B------:R-:W-:-:S04]  /*11b0*/  IMAD.X R19, RZ, RZ, R9, P0 ;  /* 0x000000ffff137224 */ /* 0x000fc800000e0609 */
[----:B------:R-:W-:-:S04]  /*11c0*/  IMAD.WIDE.U32 R8, R19, R30, RZ ;  /* 0x0000001e13087225 */ /* 0x000fc800078e00ff */
[----:B------:R-:W-:-:S04]  /*11d0*/  IMAD.WIDE.U32 R10, P0, R3, R31, R8 ;  /* 0x0000001f030a7225 */ /* 0x000fc80007800008 */
[----:B------:R-:W-:-:S04]  /*11e0*/  IMAD.WIDE.U32 R8, R3, R30, RZ ;  /* 0x0000001e03087225 */ /* 0x000fc800078e00ff */
[----:B------:R-:W-:Y:S01]  /*11f0*/  IMAD.X R13, RZ, RZ, RZ, P0 ;  /* 0x000000ffff0d7224 */ /* 0x000fe200000e06ff */
[----:B------:R-:W-:Y:S01]  /*1200*/  IADD3 RZ, P0, R9, R10, RZ ;  /* 0x0000000a09ff7210 */ /* 0x000fe20007f1e0ff */
[----:B------:R-:W-:-:S04]  /*1210*/  IMAD.MOV.U32 R12, RZ, RZ, R11 ;  /* 0x000000ffff0c7224 */ /* 0x000fc800078e000b */
[----:B------:R-:W-:-:S08]  /*1220*/  IMAD.WIDE.U32.X R8, R19, R31, R12, P0 ;  /* 0x0000001f13087225 */ /* 0x000fd000000e040c */
.L_x_14:
[----:B0-----:R-:W-:Y:S01]  /*1230*/  SHF.R.U64 R7, R8, R27, R9 ;  /* 0x0000001b08077219 */ /* 0x001fe20000001209 */
[----:B-1----:R-:W-:Y:S01]  /*1240*/  VIADD R9, R26, 0xffffffff ;  /* 0xffffffff1a097836 */ /* 0x002fe20000000000 */
[----:B------:R-:W-:Y:S01]  /*1250*/  SHF.L.U32 R3, R22, R29, RZ ;  /* 0x0000001d16037219 */ /* 0x000fe200000006ff */
[----:B------:R-:W-:Y:S01]  /*1260*/  @P1 IMAD R21, R25, R24, R6 ;  /* 0x0000001819151224 */ /* 0x000fe200078e0206 */
[----:B------:R-:W-:Y:S01]  /*1270*/  LOP3.LUT R8, R34, R15, RZ, 0xc0, !PT ;  /* 0x0000000f22087212 */ /* 0x000fe200078ec0ff */
[----:B------:R-:W-:Y:S02]  /*1280*/  IMAD.MOV R10, RZ, RZ, -R7 ;  /* 0x000000ffff0a7224 */ /* 0x000fe400078e0a07 */
[----:B------:R-:W-:Y:S02]  /*1290*/  IMAD.MOV.U32 R6, RZ, RZ, 0x1 ;  /* 0x00000001ff067424 */ /* 0x000fe400078e00ff */
[----:B------:R-:W-:Y:S01]  /*12a0*/  IMAD R8, R3, R7, R8 ;  /* 0x0000000703087224 */ /* 0x000fe200078e0208 */
[----:B------:R-:W-:Y:S01]  /*12b0*/  LOP3.LUT R7, R18, R9, RZ, 0xc0, !PT ;  /* 0x0000000912077212 */ /* 0x000fe200078ec0ff */
[----:B---3--:R-:W-:-:S02]  /*12c0*/  IMAD R3, R10, R33, R36 ;  /* 0x000000210a037224 */ /* 0x008fc400078e0224 */
[----:B----4-:R-:W-:Y:S02]  /*12d0*/  IMAD R22, R8, R28, R21 ;  /* 0x0000001c08167224 */ /* 0x010fe400078e0215 */
[----:B------:R-:W-:Y:S01]  /*12e0*/  IMAD R7, R3, R26, R7 ;  /* 0x0000001a03077224 */ /* 0x000fe200078e0207 */
[----:B------:R-:W-:Y:S01]  /*12f0*/  PRMT R3, R6, 0x7610, R3 ;  /* 0x0000761006037816 */ /* 0x000fe20000000003 */
[----:B------:R-:W-:-:S03]  /*1300*/  IMAD.MOV.U32 R19, RZ, RZ, R32 ;  /* 0x000000ffff137224 */ /* 0x000fc600078e0020 */
[----:B------:R-:W-:Y:S02]  /*1310*/  SEL R18, R7, R22, !P1 ;  /* 0x0000001607127207 */ /* 0x000fe40004800000 */
[----:B------:R-:W-:-:S07]  /*1320*/  SEL R22, R22, R7, !P1 ;  /* 0x0000000716167207 */ /* 0x000fce0004800000 */
.L_x_12:
[----:B------:R-:W-:Y:S05]  /*1330*/  @!P3 BRA `(.L_x_15) ;  /* 0x00000000000cb947 */ /* 0x000fea0003800000 */
[----:B------:R-:W-:Y:S01]  /*1340*/  UCGABAR_WAIT ;  /* 0x0000000000007dc7 */ /* 0x000fe20008000000 */
[----:B------:R-:W-:Y:S01]  /*1350*/  CCTL.IVALL ;  /* 0x00000000ff00798f */ /* 0x000fe20002000000 */
[----:B------:R-:W-:Y:S05]  /*1360*/  BRA `(.L_x_16) ;  /* 0x0000000000047947 */ /* 0x000fea0003800000 */
.L_x_15:
[----:B------:R-:W-:Y:S06]  /*1370*/  BAR.SYNC.DEFER_BLOCKING 0x0 ;  /* 0x0000000000007b1d */ /* 0x000fec0000010000 */
.L_x_16:
[----:B------:R-:W-:Y:S05]  /*1380*/  @!P2 BRA `(.L_x_17) ;  /* 0x0000003800d8a947 */ /* 0x000fea0003800000 */
[----:B------:R-:W-:-:S13]  /*1390*/  ISETP.GT.U32.AND P0, PT, R35, 0x1, PT ;  /* 0x000000012300780c */ /* 0x000fda0003f04070 */
[----:B------:R-:W-:Y:S05]  /*13a0*/  @P0 EXIT ;  /* 0x000000000000094d */ /* 0x000fea0003800000 */
.L_x_18:
[----:B------:R-:W-:-:S08]  /*13b0*/  NOP ;  /* 0x0000000000007918 */ /* 0x000fd00000000000 */
[----:B------:R-:W1:Y:S02]  /*13c0*/  USETMAXREG.TRY_ALLOC.CTAPOOL UP0, 0xe8 ;  /* 0x000000e8000079c8 */ /* 0x000e640008000600 */
[----:B-1----:R-:W-:-:S13]  /*13d0*/  PLOP3.LUT P0, PT, PT, PT, UP0, 0x80, 0x0 ;  /* 0x000000000000781c */ /* 0x002fda0003f0f008 */
[----:B------:R-:W-:Y:S05]  /*13e0*/  @!P0 BRA `(.L_x_18) ;  /* 0xfffffffc00f08947 */ /* 0x000fea000383ffff */
[----:B------:R-:W-:-:S13]  /*13f0*/  LOP3.LUT P0, RZ, R3, 0xff, RZ, 0xc0, !PT ;  /* 0x000000ff03ff7812 */ /* 0x000fda000780c0ff */
[----:B------:R-:W-:Y:S05]  /*1400*/  @!P0 EXIT ;  /* 0x000000000000894d */ /* 0x000fea0003800000 */
[----:B------:R-:W3:Y:S01]  /*1410*/  LDL.64 R12, [R1] ;  /* 0x00000000010c7983 */ /* 0x000ee20000100a00 */
[----:B------:R-:W1:Y:S01]  /*1420*/  S2UR UR4, SR_CgaCtaId ;  /* 0x00000000000479c3 */ /* 0x000e620000008800 */
[CC--:B------:R-:W-:Y:S01]  /*1430*/  LEA.HI R3, R20.reuse, R5.reuse, RZ, 0x2 ;  /* 0x0000000514037211 */ /* 0x0c0fe200078f10ff */
[----:B------:R-:W-:Y:S01]  /*1440*/  UMOV UR41, 0x400 ;  /* 0x0000040000297882 */ /* 0x000fe20000000000 */
[----:B------:R-:W-:Y:S01]  /*1450*/  UISETP.LT.AND UP0, UPT, UR40, 0x1, UPT ;  /* 0x000000012800788c */ /* 0x000fe2000bf01270 */
[----:B------:R-:W-:Y:S01]  /*1460*/  LEA.HI R20, R20, R5, RZ, 0x5 ;  /* 0x0000000514147211 */ /* 0x000fe200078f28ff */
[----:B------:R-:W-:Y:S01]  /*1470*/  UIADD3 UR5, UR43, -0x1, URZ ;  /* 0xffffffff2b057890 */ /* 0x000fe2000fffe03f */
[----:B------:R-:W-:Y:S01]  /*1480*/  LOP3.LUT R4, R3, 0xfffffffc, RZ, 0xc0, !PT ;  /* 0xfffffffc03047812 */ /* 0x000fe200078ec0ff */
[----:B------:R-:W-:Y:S01]  /*1490*/  USEL UR42, UR40, 0x1, UP0 ;  /* 0x00000001282a7887 */ /* 0x000fe20008000000 */
[----:B------:R-:W4:Y:S01]  /*14a0*/  LDC R65, c[0x0][0x658] ;  /* 0x00019600ff417b82 */ /* 0x000f220000000800 */
[--C-:B------:R-:W-:Y:S01]  /*14b0*/  SHF.R.S32.HI R60, RZ, 0x2, R3.reuse ;  /* 0x00000002ff3c7819 */ /* 0x100fe20000011403 */
[----:B------:R-:W-:Y:S01]  /*14c0*/  UISETP.NE.AND UP0, UPT, UR5, URZ, UPT ;  /* 0x0000003f0500728c */ /* 0x000fe2000bf05270 */
[----:B------:R-:W-:Y:S01]  /*14d0*/  SHF.R.S32.HI R3, RZ, 0x1f, R3 ;  /* 0x0000001fff037819 */ /* 0x000fe20000011403 */
[----:B------:R-:W-:Y:S01]  /*14e0*/  IMAD.IADD R4, R5, 0x1, -R4 ;  /* 0x0000000105047824 */ /* 0x000fe200078e0a04 */
[----:B------:R-:W-:Y:S01]  /*14f0*/  ULDC UR8, c[0x0][0x284] ;  /* 0x0000a10000087ab9 */ /* 0x000fe20000000800 */
[----:B------:R-:W-:Y:S01]  /*1500*/  IMAD.MOV.U32 R8, RZ, RZ, -0x1 ;  /* 0xffffffffff087424 */ /* 0x000fe200078e00ff */
[----:B------:R-:W-:Y:S01]  /*1510*/  LEA.HI R3, R3, R60, RZ, 0x3 ;  /* 0x0000003c03037211 */ /* 0x000fe200078f18ff */
[----:B------:R-:W2:Y:S01]  /*1520*/  LDC.64 R6, c[0x0][0x5c8] ;  /* 0x00017200ff067b82 */ /* 0x000ea20000000a00 */
[----:B------:R-:W-:Y:S01]  /*1530*/  USEL UR7, URZ, 0x1, UP0 ;  /* 0x000000013f077887 */ /* 0x000fe20008000000 */
[----:B0-----:R-:W-:Y:S01]  /*1540*/  IMAD.MOV.U32 R10, RZ, RZ, 0x1 ;  /* 0x00000001ff0a7424 */ /* 0x001fe200078e00ff */
[----:B------:R-:W-:Y:S01]  /*1550*/  LOP3.LUT R3, R3, 0xfffffff8, RZ, 0xc0, !PT ;  /* 0xfffffff803037812 */ /* 0x000fe200078ec0ff */
[----:B------:R-:W-:Y:S01]  /*1560*/  IMAD.SHL.U32 R62, R4, 0x2, RZ ;  /* 0x00000002043e7824 */ /* 0x000fe200078e00ff */
[----:B------:R-:W-:Y:S01]  /*1570*/  LOP3.LUT R74, R23, 0x1, RZ, 0xfc, !PT ;  /* 0x00000001174a7812 */ /* 0x000fe200078efcff */
[----:B------:R-:W-:Y:S01]  /*1580*/  USHF.L.U32 UR47, UR40, 0x1, URZ ;  /* 0x00000001282f7899 */ /* 0x000fe2000800063f */
[----:B------:R-:W-:Y:S01]  /*1590*/  IMAD.U32 R75, RZ, RZ, UR7 ;  /* 0x00000007ff4b7e24 */ /* 0x000fe2000f8e00ff */
[----:B------:R-:W0:Y:S01]  /*15a0*/  LDC R67, c[0x0][0x288] ;  /* 0x0000a200ff437b82 */ /* 0x000e220000000800 */
[----:B-1----:R-:W-:Y:S01]  /*15b0*/  ULEA UR41, UR4, UR41, 0x18 ;  /* 0x0000002904297291 */ /* 0x002fe2000f8ec03f */
[----:B------:R-:W-:Y:S01]  /*15c0*/  IMAD.IADD R60, R60, 0x1, -R3 ;  /* 0x000000013c3c7824 */ /* 0x000fe200078e0a03 */
[----:B------:R-:W-:Y:S01]  /*15d0*/  USHF.L.U32 UR4, UR5, 0x3, URZ ;  /* 0x0000000305047899 */ /* 0x000fe2000800063f */
[----:B------:R-:W-:Y:S01]  /*15e0*/  SHF.R.S32.HI R3, RZ, 0x5, R20 ;  /* 0x00000005ff037819 */ /* 0x000fe20000011414 */
[----:B------:R-:W-:Y:S01]  /*15f0*/  UIADD3 UR5, UR41, 0x180, URZ ;  /* 0x0000018029057890 */ /* 0x000fe2000fffe03f */
[----:B------:R-:W-:Y:S01]  /*1600*/  SHF.R.S32.HI R63, RZ, 0x1f, R62 ;  /* 0x0000001fff3f7819 */ /* 0x000fe2000001143e */
[----:B------:R-:W-:Y:S01]  /*1610*/  UIADD3 UR6, UR41, 0x14180, URZ ;  /* 0x0001418029067890 */ /* 0x000fe2000fffe03f */
[----:B------:R-:W1:Y:S01]  /*1620*/  LDC R68, c[0x0][0x600] ;  /* 0x00018000ff447b82 */ /* 0x000e620000000800 */
[--C-:B------:R-:W-:Y:S01]  /*1630*/  SHF.R.S32.HI R61, RZ, 0x1f, R60.reuse ;  /* 0x0000001fff3d7819 */ /* 0x100fe2000001143c */
[----:B------:R-:W-:Y:S01]  /*1640*/  USHF.R.U32.HI UR5, URZ, 0x4, UR5 ;  /* 0x000000043f057899 */ /* 0x000fe20008011605 */
[C-C-:B------:R-:W-:Y:S01]  /*1650*/  IMAD R70, R3.reuse, -0x10, -R60.reuse ;  /* 0xfffffff003467824 */ /* 0x140fe200078e0a3c */
[----:B------:R-:W-:Y:S01]  /*1660*/  USHF.R.U32.HI UR6, URZ, 0x4, UR6 ;  /* 0x000000043f067899 */ /* 0x000fe20008011606 */
[-C--:B----4-:R-:W-:Y:S01]  /*1670*/  SHF.L.U32 R8, R8, R65.reuse, RZ ;  /* 0x0000004108087219 */ /* 0x090fe200000006ff */
[----:B------:R-:W-:Y:S01]  /*1680*/  UIADD3 UR48, UR41, 0x60, URZ ;  /* 0x0000006029307890 */ /* 0x000fe2000fffe03f */
[----:B------:R-:W-:Y:S01]  /*1690*/  IMAD.WIDE R60, R3, 0x10, R60 ;  /* 0x00000010033c7825 */ /* 0x000fe200078e023c */
[----:B------:R-:W-:Y:S01]  /*16a0*/  ULOP3.LUT UR4, UR4, 0x8, URZ, 0xc0, !UPT ;  /* 0x0000000804047892 */ /* 0x000fe2000f8ec03f */
[----:B------:R-:W-:Y:S01]  /*16b0*/  SHF.L.U32 R65, R10, R65, RZ ;  /* 0x000000410a417219 */ /* 0x000fe200000006ff */
[----:B------:R-:W-:Y:S01]  /*16c0*/  ULOP3.LUT UR5, UR5, 0x3fff, URZ, 0xc0, !UPT ;  /* 0x00003fff05057892 */ /* 0x000fe2000f8ec03f */
[C---:B--2---:R-:W-:Y:S01]  /*16d0*/  SHF.L.U64.HI R64, R6.reuse, 0x3, R7 ;  /* 0x0000000306407819 */ /* 0x044fe20000010207 */
[----:B------:R-:W-:Y:S01]  /*16e0*/  ULOP3.LUT UR6, UR6, 0x3fff, URZ, 0xc0, !UPT ;  /* 0x00003fff06067892 */ /* 0x000fe2000f8ec03f */
[----:B------:R-:W-:Y:S01]  /*16f0*/  IMAD.SHL.U32 R59, R6, 0x8, RZ ;  /* 0x00000008063b7824 */ /* 0x000fe200078e00ff */
[----:B------:R-:W-:Y:S01]  /*1700*/  LOP3.LUT R69, RZ, R8, RZ, 0x33, !PT ;  /* 0x00000008ff457212 */ /* 0x000fe200078e33ff */
[----:B------:R-:W-:Y:S01]  /*1710*/  VIADD R70, R70, UR8 ;  /* 0x0000000846467c36 */ /* 0x000fe20008000000 */
[----:B------:R-:W-:Y:S01]  /*1720*/  UIADD3 UR42, -UR42, UR40, URZ ;  /* 0x000000282a2a7290 */ /* 0x000fe2000fffe13f */
[----:B0-----:R-:W-:Y:S01]  /*1730*/  IMAD R67, R4, -0x2, R67 ;  /* 0xfffffffe04437824 */ /* 0x001fe200078e0243 */
[----:B------:R-:W-:-:S02]  /*1740*/  ULEA UR43, UR43, UR48, 0x3 ;  /* 0x000000302b2b7291 */ /* 0x000fc4000f8e183f */
[----:B------:R-:W-:Y:S02]  /*1750*/  ULOP3.LUT UR49, UR4, 0x8, URZ, 0x3c, !UPT ;  /* 0x0000000804317892 */ /* 0x000fe4000f8e3c3f */
[----:B------:R-:W-:Y:S01]  /*1760*/  ULOP3.LUT UR44, UR4, 0x18, URZ, 0x3c, !UPT ;  /* 0x00000018042c7892 */ /* 0x000fe2000f8e3c3f */
[----:B-1----:R-:W-:Y:S01]  /*1770*/  VIADD R68, R68, 0xffffffff ;  /* 0xffffffff44447836 */ /* 0x002fe20000000000 */
[----:B------:R-:W-:Y:S02]  /*1780*/  ULOP3.LUT UR45, UR5, 0x10000, URZ, 0xfc, !UPT ;  /* 0x00010000052d7892 */ /* 0x000fe4000f8efc3f */
[----:B------:R-:W-:Y:S01]  /*1790*/  ULOP3.LUT UR46, UR6, 0x10000, URZ, 0xfc, !UPT ;  /* 0x00010000062e7892 */ /* 0x000fe2000f8efc3f */
[----:B---3--:R-:W-:-:S11]  /*17a0*/  SHF.L.U64.HI R66, R12, 0x1, R0 ;  /* 0x000000010c427819 */ /* 0x008fd60000010200 */
.L_x_102:
[----:B------:R-:W-:-:S04]  /*17b0*/  SHF.L.U32 R0, R75, 0x1f, RZ ;  /* 0x0000001f4b007819 */ /* 0x000fc800000006ff */
[----:B------:R-:W0:Y:S02]  /*17c0*/  SYNCS.PHASECHK.TRANS64.TRYWAIT P0, [UR43+-0x8], R0 ;  /* 0xfffff800ff0075a7 */ /* 0x000e24000800016b */
[----:B01-345:R-:W-:Y:S05]  /*17d0*/  @!P0 BRA `(.L_x_19) ;  /* 0x00000048001c8947 */ /* 0x03bfea0003800000 */
.L_x_125:
[----:B------:R-:W-:Y:S02]  /*17e0*/  ULDC UR4, c[0x0][0x28c] ;  /* 0x0000a30000047ab9 */ /* 0x000fe40000000800 */
[----:B------:R-:W-:-:S13]  /*17f0*/  ISETP.LT.AND P0, PT, RZ, UR4, PT ;  /* 0x00000004ff007c0c */ /* 0x000fda000bf01270 */
[----:B------:R-:W-:Y:S05]  /*1800*/  @P0 BRA `(.L_x_20) ;  /* 0x0000000000400947 */ /* 0x000fea0003800000 */
[----:B0-----:R-:W-:Y:S01]  /*1810*/  MOV R0, 0x0 ;  /* 0x0000000000007802 */ /* 0x001fe20000000f00 */
[----:B------:R-:W-:Y:S01]  /*1820*/  ULDC.64 UR4, c[0x4][0x68] ;  /* 0x01001a0000047ab9 */ /* 0x000fe20000000a00 */
[----:B------:R-:W-:Y:S01]  /*1830*/  ULDC.64 UR6, c[0x4][0x8] ;  /* 0x0100020000067ab9 */ /* 0x000fe20000000a00 */
[----:B------:R-:W-:Y:S01]  /*1840*/  IMAD.U32 R4, RZ, RZ, UR4 ;  /* 0x00000004ff047e24 */ /* 0x000fe2000f8e00ff */
[----:B------:R0:W1:Y:S01]  /*1850*/  LDC.64 R14, c[0x4][R0] ;  /* 0x01000000000e7b82 */ /* 0x0000620000000a00 */
[----:B------:R-:W-:Y:S01]  /*1860*/  IMAD.U32 R5, RZ, RZ, UR5 ;  /* 0x00000005ff057e24 */ /* 0x000fe2000f8e00ff */
[----:B------:R-:W-:Y:S01]  /*1870*/  ULDC.64 UR4, c[0x4][0x70] ;  /* 0x01001c0000047ab9 */ /* 0x000fe20000000a00 */
[----:B------:R-:W-:Y:S02]  /*1880*/  IMAD.U32 R10, RZ, RZ, UR6 ;  /* 0x00000006ff0a7e24 */ /* 0x000fe4000f8e00ff */
[----:B------:R-:W-:Y:S02]  /*1890*/  IMAD.U32 R6, RZ, RZ, UR4 ;  /* 0x00000004ff067e24 */ /* 0x000fe4000f8e00ff */
[----:B------:R-:W-:-:S02]  /*18a0*/  IMAD.U32 R7, RZ, RZ, UR5 ;  /* 0x00000005ff077e24 */ /* 0x000fc4000f8e00ff */
[----:B------:R-:W-:Y:S02]  /*18b0*/  IMAD.U32 R11, RZ, RZ, UR7 ;  /* 0x00000007ff0b7e24 */ /* 0x000fe4000f8e00ff */
[----:B------:R-:W-:Y:S02]  /*18c0*/  IMAD.MOV.U32 R8, RZ, RZ, 0x1e1 ;  /* 0x000001e1ff087424 */ /* 0x000fe400078e00ff */
[----:B------:R-:W-:Y:S02]  /*18d0*/  IMAD.MOV.U32 R12, RZ, RZ, 0x1 ;  /* 0x00000001ff0c7424 */ /* 0x000fe400078e00ff */
[----:B0-----:R-:W-:-:S07]  /*18e0*/  IMAD.MOV.U32 R13, RZ, RZ, RZ ;  /* 0x000000ffff0d7224 */ /* 0x001fce00078e00ff */
[----:B------:R-:W-:-:S07]  /*18f0*/  LEPC R20, `(.L_x_20) ;  /* 0x000000001014794e */ /* 0x000fce0000000000 */
[----:B-1---5:R-:W-:Y:S05]  /*1900*/  CALL.ABS.NOINC R14 ;  /* 0x000000000e007343 */ /* 0x022fea0003c00000 */
.L_x_20:
[----:B------:R-:W-:-:S13]  /*1910*/  ISETP.NE.AND P0, PT, R74, 0x3, PT ;  /* 0x000000034a00780c */ /* 0x000fda0003f05270 */
[----:B------:R-:W-:Y:S05]  /*1920*/  @!P0 BRA `(.L_x_21) ;  /* 0x0000000000048947 */ /* 0x000fea0003800000 */
[----:B------:R-:W-:Y:S01]  /*1930*/  BPT.TRAP 0x1 ;  /* 0x000000040000795c */ /* 0x000fe20000300000 */
.L_x_21:
[----:B0-----:R-:W-:Y:S02]  /*1940*/  IMAD.U32 R3, RZ, RZ, UR38 ;  /* 0x00000026ff037e24 */ /* 0x001fe4000f8e00ff */
[----:B------:R-:W-:-:S03]  /*1950*/  IMAD.U32 R0, RZ, RZ, UR39 ;  /* 0x00000027ff007e24 */ /* 0x000fc6000f8e00ff */
[----:B------:R-:W-:Y:S02]  /*1960*/  LEA R3, R3, UR41, 0x3 ;  /* 0x0000002903037c11 */ /* 0x000fe4000f8e18ff */
[----:B------:R-:W-:-:S04]  /*1970*/  SHF.L.U32 R0, R0, 0x1f, RZ ;  /* 0x0000001f00007819 */ /* 0x000fc800000006ff */
[----:B------:R0:W1:Y:S01]  /*1980*/  SYNCS.PHASECHK.TRANS64.TRYWAIT P1, [R3+URZ], R0 ;  /* 0x00000000030075a7 */ /* 0x000062000802017f */
[----:B------:R-:W-:Y:S05]  /*1990*/  @!P0 BRA `(.L_x_22) ;  /* 0x0000000000048947 */ /* 0x000fea0003800000 */
[----:B------:R-:W-:Y:S01]  /*19a0*/  BPT.TRAP 0x1 ;  /* 0x000000040000795c */ /* 0x000fe20000300000 */
.L_x_22:
[----:B-1----:R-:W-:Y:S05]  /*19b0*/  @P1 BRA `(.L_x_23) ;  /* 0x0000000000081947 */ /* 0x002fea0003800000 */
[----:B------:R-:W1:Y:S02]  /*19c0*/  SYNCS.PHASECHK.TRANS64.TRYWAIT P1, [R3+URZ], R0 ;  /* 0x00000000030075a7 */ /* 0x000e64000802017f */
[----:B-1----:R-:W-:Y:S05]  /*19d0*/  @!P1 BRA `(.L_x_24) ;  /* 0x0000004400b49947 */ /* 0x002fea0003800000 */
.L_x_23:
[----:B------:R-:W-:Y:S05]  /*19e0*/  WARPSYNC.ALL ;  /* 0x0000000000007948 */ /* 0x000fea0003800000 */
[----:B------:R-:W-:Y:S01]  /*19f0*/  ULEA UR8, UR38, UR45, 0xa ;  /* 0x0000002d26087291 */ /* 0x000fe2000f8e503f */
[----:B------:R-:W-:Y:S01]  /*1a00*/  WARPGROUP.ARRIVE ;  /* 0x00000000000079c5 */ /* 0x000fe20000000000 */
[----:B------:R-:W-:Y:S01]  /*1a10*/  ULEA UR9, UR38, UR46, 0xa ;  /* 0x0000002e26097291 */ /* 0x000fe2000f8e503f */
[----:B01----:R-:W-:Y:S01]  /*1a20*/  IMAD.U32 R0, RZ, RZ, UR42 ;  /* 0x0000002aff007e24 */ /* 0x003fe2000f8e00ff */
[----:B------:R-:W-:Y:S01]  /*1a30*/  UMOV UR5, 0x40000040 ;  /* 0x4000004000057882 */ /* 0x000fe20000000000 */
[----:B------:R-:W-:-:S02]  /*1a40*/  UMOV UR7, 0x40000040 ;  /* 0x4000004000077882 */ /* 0x000fc40000000000 */
[----:B------:R-:W-:Y:S01]  /*1a50*/  UMOV UR4, UR8 ;  /* 0x0000000800047c82 */ /* 0x000fe20008000000 */
[----:B------:R-:W-:Y:S01]  /*1a60*/  ISETP.GE.AND P1, PT, R0, 0x1, PT ;  /* 0x000000010000780c */ /* 0x000fe20003f26270 */
[----:B------:R-:W-:Y:S02]  /*1a70*/  UMOV UR6, UR9 ;  /* 0x0000000900067c82 */ /* 0x000fe40008000000 */
[----:B------:R-:W-:Y:S01]  /*1a80*/  HGMMA.64x64x16.F32 R24, gdesc[UR4], RZ, !UPT, gsb0 ;  /* 0x00e00000041879f0 */ /* 0x000fe2000c0008ff */
[----:B------:R-:W-:Y:S02]  /*1a90*/  UIADD3 UR4, UR8, 0x2, URZ ;  /* 0x0000000208047890 */ /* 0x000fe4000fffe03f */
[----:B------:R-:W-:Y:S01]  /*1aa0*/  UIADD3 UR6, UR9, 0x2, URZ ;  /* 0x0000000209067890 */ /* 0x000fe2000fffe03f */
[----:B------:R-:W-:Y:S01]  /*1ab0*/  UMOV UR5, 0x40000040 ;  /* 0x4000004000057882 */ /* 0x000fe20000000000 */
[----:B------:R-:W-:Y:S01]  /*1ac0*/  UMOV UR7, 0x40000040 ;  /* 0x4000004000077882 */ /* 0x000fe20000000000 */
[----:B------:R-:W-:-:S02]  /*1ad0*/  WARPGROUP.DEPBAR.LE gsb0, 0x0 ;  /* 0x00008000000079c5 */ /* 0x000fc40000010000 */
[----:B------:R-:W-:-:S06]  /*1ae0*/  WARPGROUP.ARRIVE ;  /* 0x00000000000079c5 */ /* 0x000fcc0000000000 */
[----:B------:R-:W-:Y:S01]  /*1af0*/  HGMMA.64x64x16.F32 R24, gdesc[UR4], R24, gsb0 ;  /* 0x00e00000041879f0 */ /* 0x000fe20008000818 */
[----:B------:R-:W-:Y:S02]  /*1b00*/  UIADD3 UR4, UR8, 0x4, URZ ;  /* 0x0000000408047890 */ /* 0x000fe4000fffe03f */
[----:B------:R-:W-:Y:S01]  /*1b10*/  UIADD3 UR6, UR9, 0x4, URZ ;  /* 0x0000000409067890 */ /* 0x000fe2000fffe03f */
[----:B------:R-:W-:Y:S01]  /*1b20*/  UMOV UR5, 0x40000040 ;  /* 0x4000004000057882 */ /* 0x000fe20000000000 */
[----:B------:R-:W-:Y:S01]  /*1b30*/  UMOV UR7, 0x40000040 ;  /* 0x4000004000077882 */ /* 0x000fe20000000000 */
[----:B------:R-:W-:Y:S02]  /*1b40*/  WARPGROUP.DEPBAR.LE gsb0, 0x0 ;  /* 0x00008000000079c5 */ /* 0x000fe40000010000 */
        /* <DEDUP_REMOVED lines=36> */
[----:B------:R-:W-:Y:S03]  /*1d90*/  HGMMA.64x64x16.F32 R24, gdesc[UR4], R24, gsb0 ;  /* 0x00e00000041879f0 */ /* 0x000fe60008000818 */
[----:B------:R-:W-:Y:S02]  /*1da0*/  WARPGROUP.DEPBAR.LE gsb0, 0x0 ;  /* 0x00008000000079c5 */ /* 0x000fe40000010000 */
[----:B------:R-:W-:Y:S05]  /*1db0*/  @!P1 BRA `(.L_x_25) ;  /* 0x0000000400849947 */ /* 0x000fea0003800000 */
[----:B------:R-:W-:Y:S01]  /*1dc0*/  UIADD3 UR8, UR38, 0x1, URZ ;  /* 0x0000000126087890 */ /* 0x000fe2000fffe03f */
[----:B------:R-:W-:Y:S02]  /*1dd0*/  IMAD.U32 R0, RZ, RZ, UR42 ;  /* 0x0000002aff007e24 */ /* 0x000fe4000f8e00ff */
[----:B------:R-:W-:Y:S01]  /*1de0*/  IMAD.U32 R3, RZ, RZ, UR38 ;  /* 0x00000026ff037e24 */ /* 0x000fe2000f8e00ff */
[----:B------:R-:W-:-:S04]  /*1df0*/  UISETP.NE.AND UP0, UPT, UR8, 0x5, UPT ;  /* 0x000000050800788c */ /* 0x000fc8000bf05270 */
[----:B------:R-:W-:Y:S02]  /*1e00*/  USEL UR4, URZ, 0x1, UP0 ;  /* 0x000000013f047887 */ /* 0x000fe40008000000 */
[----:B------:R-:W-:Y:S02]  /*1e10*/  USEL UR8, UR8, URZ, UP0 ;  /* 0x0000003f08087287 */ /* 0x000fe40008000000 */
[----:B------:R-:W-:-:S06]  /*1e20*/  ULOP3.LUT UR4, UR39, UR4, URZ, 0x3c, !UPT ;  /* 0x0000000427047292 */ /* 0x000fcc000f8e3c3f */
[----:B------:R-:W-:-:S07]  /*1e30*/  IMAD.U32 R6, RZ, RZ, UR4 ;  /* 0x00000004ff067e24 */ /* 0x000fce000f8e00ff */
.L_x_32:
[----:B------:R-:W-:Y:S05]  /*1e40*/  @!P0 BRA `(.L_x_26) ;  /* 0x0000000000048947 */ /* 0x000fea0003800000 */
[----:B------:R-:W-:Y:S01]  /*1e50*/  BPT.TRAP 0x1 ;  /* 0x000000040000795c */ /* 0x000fe20000300000 */
.L_x_26:
[----:B------:R-:W-:Y:S01]  /*1e60*/  ULEA UR4, UR8, UR41, 0x3 ;  /* 0x0000002908047291 */ /* 0x000fe2000f8e183f */
[----:B------:R-:W-:-:S08]  /*1e70*/  SHF.L.U32 R4, R6, 0x1f, RZ ;  /* 0x0000001f06047819 */ /* 0x000fd000000006ff */
[----:B------:R0:W1:Y:S01]  /*1e80*/  SYNCS.PHASECHK.TRANS64.TRYWAIT P1, [UR4], R4 ;  /* 0x00000004ff0075a7 */ /* 0x0000620008020144 */
[----:B------:R-:W-:Y:S05]  /*1e90*/  @!P0 BRA `(.L_x_27) ;  /* 0x0000000000048947 */ /* 0x000fea0003800000 */
[----:B------:R-:W-:Y:S01]  /*1ea0*/  BPT.TRAP 0x1 ;  /* 0x000000040000795c */ /* 0x000fe20000300000 */
.L_x_27:
[----:B-1----:R-:W-:Y:S05]  /*1eb0*/  @P1 BRA `(.L_x_28) ;  /* 0x0000000000081947 */ /* 0x002fea0003800000 */
[----:B------:R-:W1:Y:S02]  /*1ec0*/  SYNCS.PHASECHK.TRANS64.TRYWAIT P1, [UR4], R4 ;  /* 0x00000004ff0075a7 */ /* 0x000e640008020144 */
[----:B-1----:R-:W-:Y:S05]  /*1ed0*/  @!P1 BRA `(.L_x_29) ;  /* 0x0000004000889947 */ /* 0x002fea0003800000 */
.L_x_28:
[----:B------:R-:W-:Y:S01]  /*1ee0*/  ULEA UR9, UR8, UR45, 0xa ;  /* 0x0000002d08097291 */ /* 0x000fe2000f8e503f */
[----:B------:R-:W-:Y:S01]  /*1ef0*/  WARPGROUP.ARRIVE ;  /* 0x00000000000079c5 */ /* 0x000fe20000000000 */
[----:B------:R-:W-:Y:S01]  /*1f00*/  ULEA UR10, UR8, UR46, 0xa ;  /* 0x0000002e080a7291 */ /* 0x000fe2000f8e503f */
[----:B------:R-:W-:Y:S01]  /*1f10*/  UMOV UR5, 0x40000040 ;  /* 0x4000004000057882 */ /* 0x000fe20000000000 */
[----:B------:R-:W-:-:S03]  /*1f20*/  UMOV UR7, 0x40000040 ;  /* 0x4000004000077882 */ /* 0x000fc60000000000 */
[----:B------:R-:W-:Y:S02]  /*1f30*/  UMOV UR4, UR9 ;  /* 0x0000000900047c82 */ /* 0x000fe40008000000 */
[----:B------:R-:W-:Y:S02]  /*1f40*/  UMOV UR6, UR10 ;  /* 0x0000000a00067c82 */ /* 0x000fe40008000000 */
[----:B------:R-:W-:Y:S01]  /*1f50*/  HGMMA.64x64x16.F32 R24, gdesc[UR4], R24, gsb0 ;  /* 0x00e00000041879f0 */ /* 0x000fe20008000818 */
        /* <DEDUP_REMOVED lines=51> */
[----:B------:R-:W-:Y:S01]  /*2290*/  BPT.TRAP 0x1 ;  /* 0x000000040000795c */ /* 0x000fe20000300000 */
.L_x_30:
[----:B------:R-:W-:-:S13]  /*22a0*/  ISETP.NE.AND P1, PT, R71, RZ, PT ;  /* 0x000000ff4700720c */ /* 0x000fda0003f25270 */
[----:B01----:R-:W-:-:S05]  /*22b0*/  @P1 LEA R4, R3, UR41, 0x3 ;  /* 0x0000002903041c11 */ /* 0x003fca000f8e18ff */
[----:B------:R-:W-:-:S05]  /*22c0*/  @P1 VIADD R5, R4, 0x28 ;  /* 0x0000002804051836 */ /* 0x000fca0000000000 */
[----:B------:R-:W-:-:S04]  /*22d0*/  @P1 PRMT R5, R56, 0x654, R5 ;  /* 0x0000065438051816 */ /* 0x000fc80000000005 */
[----:B------:R0:W-:Y:S01]  /*22e0*/  @P1 SYNCS.ARRIVE.TRANS64.RED.A1T0 RZ, [R5+URZ], RZ ;  /* 0x000000ff05ff19a7 */ /* 0x0001e2000810043f */
[----:B------:R-:W-:-:S13]  /*22f0*/  ISETP.GT.U32.AND P1, PT, R23, 0x1, PT ;  /* 0x000000011700780c */ /* 0x000fda0003f24070 */
[----:B0-----:R-:W-:Y:S05]  /*2300*/  @P1 BRA `(.L_x_31) ;  /* 0x0000000000041947 */ /* 0x001fea0003800000 */
[----:B------:R-:W-:Y:S01]  /*2310*/  BPT.TRAP 0x1 ;  /* 0x000000040000795c */ /* 0x000fe20000300000 */
.L_x_31:
[----:B------:R-:W-:Y:S01]  /*2320*/  UIADD3 UR8, UR8, 0x1, URZ ;  /* 0x0000000108087890 */ /* 0x000fe2000fffe03f */
[C---:B------:R-:W-:Y:S01]  /*2330*/  ISETP.GT.AND P2, PT, R0.reuse, 0x1, PT ;  /* 0x000000010000780c */ /* 0x040fe20003f44270 */
[----:B------:R-:W-:Y:S02]  /*2340*/  VIADD R3, R3, 0x1 ;  /* 0x0000000103037836 */ /* 0x000fe40000000000 */
[----:B------:R-:W-:Y:S01]  /*2350*/  UISETP.NE.AND UP0, UPT, UR8, 0x5, UPT ;  /* 0x000000050800788c */ /* 0x000fe2000bf05270 */
[----:B------:R-:W-:Y:S02]  /*2360*/  VIADD R0, R0, 0xffffffff ;  /* 0xffffffff00007836 */ /* 0x000fe40000000000 */
[C---:B------:R-:W-:Y:S01]  /*2370*/  ISETP.NE.AND P1, PT, R3.reuse, 0x5, PT ;  /* 0x000000050300780c */ /* 0x040fe20003f25270 */
[----:B------:R-:W-:Y:S02]  /*2380*/  USEL UR4, URZ, 0x1, UP0 ;  /* 0x000000013f047887 */ /* 0x000fe40008000000 */
[----:B------:R-:W-:Y:S01]  /*2390*/  USEL UR8, UR8, URZ, UP0 ;  /* 0x0000003f08087287 */ /* 0x000fe20008000000 */
[----:B------:R-:W-:-:S03]  /*23a0*/  SEL R3, R3, RZ, P1 ;  /* 0x000000ff03037207 */ /* 0x000fc60000800000 */
[----:B------:R-:W-:Y:S01]  /*23b0*/  LOP3.LUT R6, R6, UR4, RZ, 0x3c, !PT ;  /* 0x0000000406067c12 */ /* 0x000fe2000f8e3cff */
[----:B------:R-:W-:Y:S07]  /*23c0*/  @P2 BRA `(.L_x_32) ;  /* 0xfffffff8009c2947 */ /* 0x000fee000383ffff */
.L_x_25:
[----:B------:R-:W0:Y:S01]  /*23d0*/  LDC R0, c[0x0][0x28c] ;  /* 0x0000a300ff007b82 */ /* 0x000e220000000800 */
[----:B------:R-:W-:-:S04]  /*23e0*/  IMAD.U32 R3, RZ, RZ, UR49 ;  /* 0x00000031ff037e24 */ /* 0x000fc8000f8e00ff */
[----:B------:R1:W-:Y:S01]  /*23f0*/  SYNCS.ARRIVE.TRANS64.A1T0 RZ, [R3+UR48], RZ ;  /* 0x000000ff03ff79a7 */ /* 0x0003e20008100030 */
[----:B0-----:R-:W-:-:S13]  /*2400*/  ISETP.GE.AND P1, PT, R0, 0x1, PT ;  /* 0x000000010000780c */ /* 0x001fda0003f26270 */
[----:B-1----:R-:W-:Y:S05]  /*2410*/  @!P1 BRA `(.L_x_33) ;  /* 0x0000000000449947 */ /* 0x002fea0003800000 */
[----:B------:R-:W-:Y:S05]  /*2420*/  @!P0 BRA `(.L_x_34) ;  /* 0x0000000000048947 */ /* 0x000fea0003800000 */
[----:B------:R-:W-:Y:S01]  /*2430*/  BPT.TRAP 0x1 ;  /* 0x000000040000795c */ /* 0x000fe20000300000 */
.L_x_34:
[----:B------:R-:W-:-:S13]  /*2440*/  ISETP.NE.AND P0, PT, R71, RZ, PT ;  /* 0x000000ff4700720c */ /* 0x000fda0003f05270 */
[----:B------:R-:W-:-:S05]  /*2450*/  VOTEU.ANY UP0, P0 ;  /* 0x00000000003f7886 */ /* 0x000fca0000000100 */
[----:B------:R-:W-:-:S06]  /*2460*/  @UP0 UIADD3 UR4, UR38, UR42, URZ ;  /* 0x0000002a26040290 */ /* 0x000fcc000fffe03f */
[----:B------:R-:W-:Y:S02]  /*2470*/  IMAD.U32 R4, RZ, RZ, UR4 ;  /* 0x00000004ff047e24 */ /* 0x000fe4000f8e00ff */
[----:B------:R-:W-:Y:S02]  /*2480*/  IMAD.U32 R3, RZ, RZ, UR4 ;  /* 0x00000004ff037e24 */ /* 0x000fe4000f8e00ff */
[----:B------:R-:W-:-:S05]  /*2490*/  @P0 IMAD.WIDE.U32 R4, R4, -0x33333333, RZ ;  /* 0xcccccccd04040825 */ /* 0x000fca00078e00ff */
[----:B------:R-:W-:-:S05]  /*24a0*/  @P0 SHF.R.U32.HI R0, RZ, 0x2, R5 ;  /* 0x00000002ff000819 */ /* 0x000fca0000011605 */
[----:B------:R-:W-:-:S05]  /*24b0*/  @P0 IMAD R0, R0, -0x5, R3 ;  /* 0xfffffffb00000824 */ /* 0x000fca00078e0203 */
[----:B------:R-:W-:-:S05]  /*24c0*/  @P0 LEA R0, R0, UR41, 0x3 ;  /* 0x0000002900000c11 */ /* 0x000fca000f8e18ff */
[----:B------:R-:W-:-:S05]  /*24d0*/  @P0 VIADD R3, R0, 0x28 ;  /* 0x0000002800030836 */ /* 0x000fca0000000000 */
[----:B------:R-:W-:-:S04]  /*24e0*/  @P0 PRMT R3, R56, 0x654, R3 ;  /* 0x0000065438030816 */ /* 0x000fc80000000003 */
[----:B------:R0:W-:Y:S01]  /*24f0*/  @P0 SYNCS.ARRIVE.TRANS64.RED.A1T0 RZ, [R3+URZ], RZ ;  /* 0x000000ff03ff09a7 */ /* 0x0001e2000810043f */
[----:B------:R-:W-:-:S13]  /*2500*/  ISETP.GT.U32.AND P0, PT, R23, 0x1, PT ;  /* 0x000000011700780c */ /* 0x000fda0003f04070 */
[----:B0-----:R-:W-:Y:S05]  /*2510*/  @P0 BRA `(.L_x_33) ;  /* 0x0000000000040947 */ /* 0x001fea0003800000 */
[----:B------:R-:W-:Y:S01]  /*2520*/  BPT.TRAP 0x1 ;  /* 0x000000040000795c */ /* 0x000fe20000300000 */
.L_x_33:
[----:B------:R-:W-:Y:S01]  /*2530*/  SHF.L.U32 R0, R75, 0x1f, RZ ;  /* 0x0000001f4b007819 */ /* 0x000fe200000006ff */
[----:B------:R-:W-:Y:S01]  /*2540*/  UIADD3 UR38, UR38, UR47, URZ ;  /* 0x0000002f26267290 */ /* 0x000fe2000fffe03f */
[----:B------:R-:W-:Y:S01]  /*2550*/  SHF.R.S32.HI R11, RZ, 0x1f, R19 ;  /* 0x0000001fff0b7819 */ /* 0x000fe20000011413 */
[----:B------:R-:W-:Y:S01]  /*2560*/  UISETP.GE.U32.AND UP1, UPT, UR47, 0x5, UPT ;  /* 0x000000052f00788c */ /* 0x000fe2000bf26070 */
[----:B------:R-:W0:Y:S01]  /*2570*/  SYNCS.PHASECHK.TRANS64.TRYWAIT P0, [UR43+0x8], R0 ;  /* 0x00000800ff0075a7 */ /* 0x000e22000800016b */
[----:B------:R-:W-:-:S04]  /*2580*/  UISETP.GT.U32.AND UP0, UPT, UR38, 0x4, UPT ;  /* 0x000000042600788c */ /* 0x000fc8000bf04070 */
[----:B------:R-:W-:-:S04]  /*2590*/  UISETP.LT.U32.AND UP0, UPT, UR47, 0x5, UP0 ;  /* 0x000000052f00788c */ /* 0x000fc80008701070 */
[----:B------:R-:W-:Y:S02]  /*25a0*/  USEL UR6, URZ, 0x1, !UP0 ;  /* 0x000000013f067887 */ /* 0x000fe4000c000000 */
[----:B------:R-:W-:Y:S02]  /*25b0*/  @UP1 UIMAD.WIDE.U32 UR4, UR38, -0x33333333, URZ ;  /* 0xcccccccd260418a5 */ /* 0x000fe4000f8e003f */
[----:B------:R-:W-:Y:S02]  /*25c0*/  ULOP3.LUT UR39, UR39, UR6, URZ, 0x3c, !UPT ;  /* 0x0000000627277292 */ /* 0x000fe4000f8e3c3f */
[----:B------:R-:W-:-:S04]  /*25d0*/  @UP1 USHF.R.U32.HI UR4, URZ, 0x2, UR5 ;  /* 0x000000023f041899 */ /* 0x000fc80008011605 */
[----:B------:R-:W-:Y:S01]  /*25e0*/  @UP1 ULOP3.LUT UR39, UR39, 0x1, UR4, 0x78, !UPT ;  /* 0x0000000127271892 */ /* 0x000fe2000f8e7804 */
[----:B0-----:R-:W-:Y:S11]  /*25f0*/  @!P0 BRA `(.L_x_35) ;  /* 0x0000003800d88947 */ /* 0x001ff60003800000 */
.L_x_126:
[----:B0-----:R-:W-:Y:S01]  /*2600*/  IMAD.SHL.U32 R3, R22, 0x40, RZ ;  /* 0x0000004016037824 */ /* 0x001fe200078e00ff */
[----:B------:R-:W-:Y:S01]  /*2610*/  ULDC UR6, c[0x0][0x284] ;  /* 0x0000a10000067ab9 */ /* 0x000fe20000000800 */
[----:B------:R-:W-:Y:S01]  /*2620*/  IMAD.SHL.U32 R12, R18, 0x40, RZ ;  /* 0x00000040120c7824 */ /* 0x000fe200078e00ff */
[----:B------:R-:W-:Y:S01]  /*2630*/  ULDC.64 UR4, c[0x0][0x5d0] ;  /* 0x0001740000047ab9 */ /* 0x000fe20000000a00 */
[----:B------:R-:W-:Y:S01]  /*2640*/  IMAD.WIDE R20, R22, 0x40, R60 ;  /* 0x0000004016147825 */ /* 0x000fe200078e023c */
[----:B------:R-:W-:Y:S01]  /*2650*/  ISETP.GE.AND P0, PT, R3, UR6, PT ;  /* 0x0000000603007c0c */ /* 0x000fe2000bf06270 */
[----:B------:R-:W-:Y:S01]  /*2660*/  ULDC UR6, c[0x0][0x288] ;  /* 0x0000a20000067ab9 */ /* 0x000fe20000000800 */
[----:B------:R-:W-:Y:S01]  /*2670*/  SHF.R.S32.HI R13, RZ, 0x1f, R12 ;  /* 0x0000001fff0d7819 */ /* 0x000fe2000001140c */
[----:B------:R-:W-:Y:S01]  /*2680*/  IMAD R0, R11, UR4, RZ ;  /* 0x000000040b007c24 */ /* 0x000fe2000f8e02ff */
[----:B------:R-:W-:Y:S01]  /*2690*/  ISETP.GE.OR P0, PT, R12, UR6, P0 ;  /* 0x000000060c007c0c */ /* 0x000fe20008706670 */
[----:B------:R-:W-:-:S04]  /*26a0*/  IMAD.WIDE.U32 R4, R19, UR4, R62 ;  /* 0x0000000413047c25 */ /* 0x000fc8000f8e003e */
[----:B------:R-:W-:Y:S01]  /*26b0*/  IMAD R7, R19, UR5, R0 ;  /* 0x0000000513077c24 */ /* 0x000fe2000f8e0200 */
[----:B------:R-:W-:Y:S01]  /*26c0*/  IADD3 R4, P1, R12, R4, RZ ;  /* 0x000000040c047210 */ /* 0x000fe20007f3e0ff */
[----:B------:R-:W-:Y:S02]  /*26d0*/  ULDC.64 UR4, c[0x0][0x5c8] ;  /* 0x0001720000047ab9 */ /* 0x000fe40000000a00 */
[----:B------:R-:W-:Y:S01]  /*26e0*/  IMAD R9, R21, UR4, RZ ;  /* 0x0000000415097c24 */ /* 0x000fe2000f8e02ff */
[----:B------:R-:W-:-:S03]  /*26f0*/  IADD3.X R5, R13, R5, R7, P1, !PT ;  /* 0x000000050d057210 */ /* 0x000fc60000ffe407 */
[C---:B------:R-:W-:Y:S02]  /*2700*/  IMAD R9, R20.reuse, UR5, R9 ;  /* 0x0000000514097c24 */ /* 0x040fe4000f8e0209 */
[----:B------:R-:W-:Y:S01]  /*2710*/  IMAD.WIDE.U32 R72, R20, UR4, R4 ;  /* 0x0000000414487c25 */ /* 0x000fe2000f8e0004 */
[----:B------:R-:W-:Y:S06]  /*2720*/  @P0 BRA `(.L_x_36) ;  /* 0x0000002000540947 */ /* 0x000fec0003800000 */
[----:B-----5:R-:W-:Y:S01]  /*2730*/  FSETP.NEU.AND P1, PT, R58, RZ, PT ;  /* 0x000000ff3a00720b */ /* 0x020fe20003f2d000 */
[----:B------:R-:W-:Y:S01]  /*2740*/  IMAD.IADD R18, R67, 0x1, -R12 ;  /* 0x0000000143127824 */ /* 0x000fe200078e0a0c */
[----:B------:R-:W-:Y:S01]  /*2750*/  BSSY B0, `(.L_x_36) ;  /* 0x0000212000007945 */ /* 0x000fe20003800000 */
[----:B------:R-:W-:Y:S02]  /*2760*/  IMAD.IADD R0, R70, 0x1, -R3 ;  /* 0x0000000146007824 */ /* 0x000fe400078e0a03 */
[----:B------:R-:W-:Y:S01]  /*2770*/  IMAD.IADD R83, R73, 0x1, R9 ;  /* 0x0000000149537824 */ /* 0x000fe200078e0209 */
[----:B------:R-:W-:-:S04]  /*2780*/  ISETP.GT.AND P0, PT, R18, RZ, PT ;  /* 0x000000ff1200720c */ /* 0x000fc80003f04270 */
[----:B------:R-:W-:-:S03]  /*2790*/  ISETP.GT.AND P3, PT, R0, RZ, P0 ;  /* 0x000000ff0000720c */ /* 0x000fc60000764270 */
[----:B------:R-:W-:Y:S10]  /*27a0*/  @!P1 BRA `(.L_x_37) ;  /* 0x0000001400d89947 */ /* 0x000ff40003800000 */
[----:B------:R-:W0:Y:S01]  /*27b0*/  LDC.64 R76, c[0x0][0x5b8] ;  /* 0x00016e00ff4c7b82 */ /* 0x000e220000000a00 */
[----:B------:R-:W-:-:S07]  /*27c0*/  ULDC.64 UR4, c[0x0][0x5c0] ;  /* 0x0001700000047ab9 */ /* 0x000fce0000000a00 */
[----:B------:R-:W1:Y:S08]  /*27d0*/  LDC.64 R78, c[0x0][0x5b0] ;  /* 0x00016c00ff4e7b82 */ /* 0x000e700000000a00 */
[----:B------:R-:W2:Y:S01]  /*27e0*/  LDC.64 R80, c[0x0][0x5a8] ;  /* 0x00016a00ff507b82 */ /* 0x000ea20000000a00 */
[-C--:B0-----:R-:W-:Y:S02]  /*27f0*/  IMAD R6, R11, R76.reuse, RZ ;  /* 0x0000004c0b067224 */ /* 0x081fe400078e02ff */
[----:B------:R-:W-:-:S04]  /*2800*/  IMAD.WIDE.U32 R4, R19, R76, R62 ;  /* 0x0000004c13047225 */ /* 0x000fc800078e003e */
[----:B------:R-:W-:Y:S01]  /*2810*/  IMAD R73, R19, R77, R6 ;  /* 0x0000004d13497224 */ /* 0x000fe200078e0206 */
[----:B------:R-:W-:Y:S01]  /*2820*/  IADD3 R8, P1, R12, R4, RZ ;  /* 0x000000040c087210 */ /* 0x000fe20007f3e0ff */
[----:B-1----:R-:W-:-:S03]  /*2830*/  IMAD R3, R21, R78, RZ ;  /* 0x0000004e15037224 */ /* 0x002fc600078e02ff */
[----:B------:R-:W-:Y:S01]  /*2840*/  IADD3.X R9, R13, R5, R73, P1, !PT ;  /* 0x000000050d097210 */ /* 0x000fe20000ffe449 */
[C---:B------:R-:W-:Y:S02]  /*2850*/  IMAD R77, R20.reuse, R79, R3 ;  /* 0x0000004f144d7224 */ /* 0x040fe400078e0203 */
[----:B------:R-:W-:-:S04]  /*2860*/  IMAD.WIDE.U32 R4, R20, R78, R8 ;  /* 0x0000004e14047225 */ /* 0x000fc800078e0008 */
[----:B------:R-:W-:Y:S01]  /*2870*/  IMAD.IADD R3, R5, 0x1, R77 ;  /* 0x0000000105037824 */ /* 0x000fe200078e024d */
[----:B--2---:R-:W-:-:S04]  /*2880*/  LEA R10, P1, R4, R80, 0x1 ;  /* 0x00000050040a7211 */ /* 0x004fc800078208ff */
[----:B------:R-:W-:-:S05]  /*2890*/  LEA.HI.X R11, R4, R81, R3, 0x1, P1 ;  /* 0x00000051040b7211 */ /* 0x000fca00008f0c03 */
[----:B------:R0:W2:Y:S01]  /*28a0*/  @P3 LDG.E.LTC128B.U16 R3, desc[UR36][R10.64] ;  /* 0x000000240a033981 */ /* 0x0000a2000c1e1520 */
[----:B------:R-:W-:Y:S01]  /*28b0*/  IMAD.WIDE.U32 R4, R20, R78, R12 ;  /* 0x0000004e14047225 */ /* 0x000fe200078e000c */
[----:B------:R-:W-:Y:S02]  /*28c0*/  BSSY B1, `(.L_x_38) ;  /* 0x0000014000017945 */ /* 0x000fe40003800000 */
[----:B------:R-:W-:-:S04]  /*28d0*/  IADD3 R14, P1, R62, R4, RZ ;  /* 0x000000043e0e7210 */ /* 0x000fc80007f3e0ff */
[----:B------:R-:W-:Y:S01]  /*28e0*/  IADD3.X R15, R63, R77, R5, P1, !PT ;  /* 0x0000004d3f0f7210 */ /* 0x000fe20000ffe405 */
[----:B0-----:R-:W-:Y:S01]  /*28f0*/  IMAD.SHL.U32 R10, R78, 0x8, RZ ;  /* 0x000000084e0a7824 */ /* 0x001fe200078e00ff */
[----:B------:R-:W-:Y:S02]  /*2900*/  LEA R6, P1, R72, UR4, 0x1 ;  /* 0x0000000448067c11 */ /* 0x000fe4000f8208ff */
[----:B------:R-:W-:Y:S01]  /*2910*/  SHF.L.U64.HI R11, R78, 0x3, R79 ;  /* 0x000000034e0b7819 */ /* 0x000fe2000001024f */
[----:B------:R-:W-:-:S04]  /*2920*/  IMAD.WIDE.U32 R14, R19, R76, R14 ;  /* 0x0000004c130e7225 */ /* 0x000fc800078e000e */
[----:B------:R-:W-:Y:S01]  /*2930*/  IMAD.IADD R5, R73, 0x1, R15 ;  /* 0x0000000149057824 */ /* 0x000fe200078e020f */
[----:B------:R-:W-:-:S04]  /*2940*/  LEA R4, P4, R14, R80, 0x1 ;  /* 0x000000500e047211 */ /* 0x000fc800078808ff */
[----:B------:R-:W-:Y:S01]  /*2950*/  LEA.HI.X R5, R14, R81, R5, 0x1, P4 ;  /* 0x000000510e057211 */ /* 0x000fe200020f0c05 */
[----:B--2---:R-:W-:-:S05]  /*2960*/  HADD2.F32 R7, -RZ, R3.H0_H0 ;  /* 0x20000003ff077230 */ /* 0x004fca0000004100 */
[----:B------:R-:W-:-:S04]  /*2970*/  FMUL R7, R7, R58 ;  /* 0x0000003a07077220 */ /* 0x000fc80000400000 */
[----:B------:R-:W-:Y:S01]  /*2980*/  FFMA R24, R24, R57, R7 ;  /* 0x0000003918187223 */ /* 0x000fe20000000007 */
[----:B------:R-:W-:Y:S02]  /*2990*/  LEA.HI.X R7, R72, UR5, R83, 0x1, P1 ;  /* 0x0000000548077c11 */ /* 0x000fe400088f0c53 */
[----:B------:R-:W-:Y:S02]  /*29a0*/  ISETP.GT.AND P1, PT, R18, 0x1, PT ;  /* 0x000000011200780c */ /* 0x000fe40003f24270 */
[----:B------:R-:W-:Y:S02]  /*29b0*/  F2FP.F16.F32.PACK_AB R24, RZ, R24 ;  /* 0x00000018ff18723e */ /* 0x000fe400000000ff */
[----:B------:R-:W-:-:S03]  /*29c0*/  ISETP.GT.AND P2, PT, R0, RZ, P1 ;  /* 0x000000ff0000720c */ /* 0x000fc60000f44270 */
[----:B------:R0:W-:Y:S10]  /*29d0*/  @P3 STG.E.U16 desc[UR36][R6.64], R24 ;  /* 0x0000001806003986 */ /* 0x0001f4000c101524 */
[----:B------:R-:W-:Y:S05]  /*29e0*/  @!P2 BRA `(.L_x_39) ;  /* 0x000000000004a947 */ /* 0x000fea0003800000 */
[----:B------:R1:W5:Y:S02]  /*29f0*/  LDG.E.LTC128B.U16 R3, desc[UR36][R4.64+0x2] ;  /* 0x0000022404037981 */ /* 0x000364000c1e1520 */
.L_x_39:
[----:B------:R-:W-:Y:S05]  /*2a00*/  BSYNC B1 ;  /* 0x0000000000017941 */ /* 0x000fea0003800000 */
.L_x_38:
[----:B-----5:R-:W-:Y:S01]  /*2a10*/  HADD2.F32 R15, -RZ, R3.H0_H0 ;  /* 0x20000003ff0f7230 */ /* 0x020fe20000004100 */
[----:B------:R-:W-:Y:S01]  /*2a20*/  ISETP.GT.AND P0, PT, R0, 0x8, P0 ;  /* 0x000000080000780c */ /* 0x000fe20000704270 */
[----:B------:R-:W-:Y:S01]  /*2a30*/  IMAD.WIDE.U32 R10, R20, R78, R10 ;  /* 0x0000004e140a7225 */ /* 0x000fe200078e000a */
[----:B------:R-:W-:-:S03]  /*2a40*/  PRMT R20, R3, 0x7610, R20 ;  /* 0x0000761003147816 */ /* 0x000fc60000000014 */
[----:B------:R-:W-:Y:S01]  /*2a50*/  FMUL R14, R15, R58 ;  /* 0x0000003a0f0e7220 */ /* 0x000fe20000400000 */
[----:B------:R-:W-:Y:S01]  /*2a60*/  IMAD.IADD R77, R77, 0x1, R11 ;  /* 0x000000014d4d7824 */ /* 0x000fe200078e020b */
[----:B------:R-:W-:Y:S02]  /*2a70*/  IADD3 R8, P3, R8, R10, RZ ;  /* 0x0000000a08087210 */ /* 0x000fe40007f7e0ff */
[----:B------:R-:W-:-:S03]  /*2a80*/  FFMA R25, R25, R57, R14 ;  /* 0x0000003919197223 */ /* 0x000fc6000000000e */
[----:B------:R-:W-:Y:S01]  /*2a90*/  IMAD.X R9, R77, 0x1, R9, P3 ;  /* 0x000000014d097824 */ /* 0x000fe200018e0609 */
[C---:B------:R-:W-:Y:S02]  /*2aa0*/  LEA R14, P3, R8.reuse, R80, 0x1 ;  /* 0x00000050080e7211 */ /* 0x040fe400078608ff */
[----:B------:R-:W-:Y:S02]  /*2ab0*/  F2FP.F16.F32.PACK_AB R25, RZ, R25 ;  /* 0x00000019ff19723e */ /* 0x000fe400000000ff */
[----:B------:R-:W-:-:S03]  /*2ac0*/  LEA.HI.X R15, R8, R81, R9, 0x1, P3 ;  /* 0x00000051080f7211 */ /* 0x000fc600018f0c09 */
[----:B------:R2:W-:Y:S04]  /*2ad0*/  @P2 STG.E.U16 desc[UR36][R6.64+0x2], R25 ;  /* 0x0000021906002986 */ /* 0x0005e8000c101524 */
[----:B------:R-:W3:Y:S01]  /*2ae0*/  @P0 LDG.E.LTC128B.U16 R20, desc[UR36][R14.64] ;  /* 0x000000240e140981 */ /* 0x000ee2000c1e1520 */
[----:B------:R-:W-:Y:S01]  /*2af0*/  IADD3 R12, P2, P3, R62, R10, R12 ;  /* 0x0000000a3e0c7210 */ /* 0x000fe20007b5e00c */
[----:B------:R-:W-:Y:S01]  /*2b00*/  BSSY B1, `(.L_x_40) ;  /* 0x0000011000017945 */ /* 0x000fe20003800000 */
[----:B------:R-:W-:Y:S02]  /*2b10*/  SHF.L.U64.HI R11, R59, 0x1, R64 ;  /* 0x000000013b0b7819 */ /* 0x000fe40000010240 */
[----:B------:R-:W-:Y:S02]  /*2b20*/  IADD3.X R13, R63, R77, R13, P2, P3 ;  /* 0x0000004d3f0d7210 */ /* 0x000fe400017e640d */
[----:B------:R-:W-:-:S02]  /*2b30*/  LEA R10, P2, R59, R6, 0x1 ;  /* 0x000000063b0a7211 */ /* 0x000fc400078408ff */
[----:B------:R-:W-:Y:S01]  /*2b40*/  ISETP.GT.AND P1, PT, R0, 0x8, P1 ;  /* 0x000000080000780c */ /* 0x000fe20000f24270 */
[----:B------:R-:W-:-:S04]  /*2b50*/  IMAD.WIDE.U32 R12, R19, R76, R12 ;  /* 0x0000004c130c7225 */ /* 0x000fc800078e000c */
[----:B------:R-:W-:Y:S01]  /*2b60*/  IMAD.X R11, R11, 0x1, R7, P2 ;  /* 0x000000010b0b7824 */ /* 0x000fe200010e0607 */
[----:B------:R-:W-:Y:S01]  /*2b70*/  LEA R8, P3, R12, R80, 0x1 ;  /* 0x000000500c087211 */ /* 0x000fe200078608ff */
[----:B------:R-:W-:-:S05]  /*2b80*/  IMAD.IADD R9, R73, 0x1, R13 ;  /* 0x0000000149097824 */ /* 0x000fca00078e020d */
[----:B------:R-:W-:Y:S01]  /*2b90*/  LEA.HI.X R9, R12, R81, R9, 0x1, P3 ;  /* 0x000000510c097211 */ /* 0x000fe200018f0c09 */
[----:B---3--:R-:W-:-:S05]  /*2ba0*/  HADD2.F32 R3, -RZ, R20.H0_H0 ;  /* 0x20000014ff037230 */ /* 0x008fca0000004100 */
[----:B------:R-:W-:-:S04]  /*2bb0*/  FMUL R3, R3, R58 ;  /* 0x0000003a03037220 */ /* 0x000fc80000400000 */
[----:B------:R-:W-:-:S05]  /*2bc0*/  FFMA R3, R26, R57, R3 ;  /* 0x000000391a037223 */ /* 0x000fca0000000003 */
[----:B------:R-:W-:-:S05]  /*2bd0*/  F2FP.F16.F32.PACK_AB R3, RZ, R3 ;  /* 0x00000003ff03723e */ /* 0x000fca00000000ff */
[----:B------:R2:W-:Y:S01]  /*2be0*/  @P0 STG.E.U16 desc[UR36][R10.64], R3 ;  /* 0x000000030a000986 */ /* 0x0005e2000c101524 */
[----:B------:R-:W-:Y:S05]  /*2bf0*/  @!P1 BRA `(.L_x_41) ;  /* 0x0000000000049947 */ /* 0x000fea0003800000 */
[----:B------:R3:W5:Y:S02]  /*2c00*/  LDG.E.LTC128B.U16 R20, desc[UR36][R8.64+0x2] ;  /* 0x0000022408147981 */ /* 0x000764000c1e1520 */
.L_x_41:
[----:B------:R-:W-:Y:S05]  /*2c10*/  BSYNC B1 ;  /* 0x0000000000017941 */ /* 0x000fea0003800000 */
.L_x_40:
[----:B--2--5:R-:W-:Y:S01]  /*2c20*/  HADD2.F32 R3, -RZ, R20.H0_H0 ;  /* 0x20000014ff037230 */ /* 0x024fe20000004100 */
[----:B------:R-:W-:Y:S01]  /*2c30*/  ISETP.GT.AND P0, PT, R18, 0x8, PT ;  /* 0x000000081200780c */ /* 0x000fe20003f04270 */
[----:B------:R-:W-:Y:S03]  /*2c40*/  BSSY B1, `(.L_x_42) ;  /* 0x0000008000017945 */ /* 0x000fe60003800000 */
[----:B------:R-:W-:Y:S01]  /*2c50*/  FMUL R12, R3, R58 ;  /* 0x0000003a030c7220 */ /* 0x000fe20000400000 */
[----:B------:R-:W-:-:S03]  /*2c60*/  ISETP.GT.AND P2, PT, R0, RZ, P0 ;  /* 0x000000ff0000720c */ /* 0x000fc60000744270 */
[----:B------:R-:W-:-:S05]  /*2c70*/  FFMA R12, R27, R57, R12 ;  /* 0x000000391b0c7223 */ /* 0x000fca000000000c */
[----:B------:R-:W-:-:S05]  /*2c80*/  F2FP.F16.F32.PACK_AB R12, RZ, R12 ;  /* 0x0000000cff0c723e */ /* 0x000fca00000000ff */
[----:B------:R2:W-:Y:S01]  /*2c90*/  @P1 STG.E.U16 desc[UR36][R10.64+0x2], R12 ;  /* 0x0000020c0a001986 */ /* 0x0005e2000c101524 */
[----:B------:R-:W-:Y:S05]  /*2ca0*/  @!P2 BRA `(.L_x_43) ;  /* 0x000000000004a947 */ /* 0x000fea0003800000 */
[----:B------:R4:W5:Y:S02]  /*2cb0*/  LDG.E.LTC128B.U16 R20, desc[UR36][R4.64+0x10] ;  /* 0x0000102404147981 */ /* 0x000964000c1e1520 */
.L_x_43:
[----:B------:R-:W-:Y:S05]  /*2cc0*/  BSYNC B1 ;  /* 0x0000000000017941 */ /* 0x000fea0003800000 */
.L_x_42:
[----:B-----5:R-:W-:Y:S01]  /*2cd0*/  HADD2.F32 R3, -RZ, R20.H0_H0 ;  /* 0x20000014ff037230 */ /* 0x020fe20000004100 */
        /* <DEDUP_REMOVED lines=9> */
.L_x_45:
[----:B------:R-:W-:Y:S05]  /*2d70*/  BSYNC B1 ;  /* 0x0000000000017941 */ /* 0x000fea0003800000 */
.L_x_44:
[----:B0----5:R-:W-:Y:S01]  /*2d80*/  HADD2.F32 R3, -RZ, R20.H0_H0 ;  /* 0x20000014ff037230 */ /* 0x021fe20000004100 */
[----:B------:R-:W-:Y:S01]  /*2d90*/  ISETP.GT.AND P0, PT, R0, 0x8, P0 ;  /* 0x000000080000780c */ /* 0x000fe20000704270 */
[----:B------:R-:W-:Y:S03]  /*2da0*/  BSSY B1, `(.L_x_46) ;  /* 0x0000007000017945 */ /* 0x000fe60003800000 */
[----:B--2---:R-:W-:-:S04]  /*2db0*/  FMUL R12, R3, R58 ;  /* 0x0000003a030c7220 */ /* 0x004fc80000400000 */
[----:B------:R-:W-:-:S05]  /*2dc0*/  FFMA R12, R29, R57, R12 ;  /* 0x000000391d0c7223 */ /* 0x000fca000000000c */
[----:B------:R-:W-:-:S05]  /*2dd0*/  F2FP.F16.F32.PACK_AB R12, RZ, R12 ;  /* 0x0000000cff0c723e */ /* 0x000fca00000000ff */
[----:B------:R0:W-:Y:S01]  /*2de0*/  @P3 STG.E.U16 desc[UR36][R6.64+0x12], R12 ;  /* 0x0000120c06003986 */ /* 0x0001e2000c101524 */
[----:B------:R-:W-:Y:S05]  /*2df0*/  @!P0 BRA `(.L_x_47) ;  /* 0x0000000000048947 */ /* 0x000fea0003800000 */
[----:B------:R2:W5:Y:S02]  /*2e00*/  LDG.E.LTC128B.U16 R20, desc[UR36][R8.64+0x10] ;  /* 0x0000102408147981 */ /* 0x000564000c1e1520 */
.L_x_47:
[----:B------:R-:W-:Y:S05]  /*2e10*/  BSYNC B1 ;  /* 0x0000000000017941 */ /* 0x000fea0003800000 */
.L_x_46:
[----:B-----5:R-:W-:Y:S01]  /*2e20*/  HADD2.F32 R3, -RZ, R20.H0_H0 ;  /* 0x20000014ff037230 */ /* 0x020fe20000004100 */
[----:B------:R-:W-:Y:S01]  /*2e30*/  ISETP.GT.AND P1, PT, R0, 0x8, P1 ;  /* 0x000000080000780c */ /* 0x000fe20000f24270 */
[----:B------:R-:W-:Y:S03]  /*2e40*/  BSSY B1, `(.L_x_48) ;  /* 0x0000007000017945 */ /* 0x000fe60003800000 */
[----:B------:R-:W-:-:S04]  /*2e50*/  FMUL R3, R3, R58 ;  /* 0x0000003a03037220 */ /* 0x000fc80000400000 */
[----:B------:R-:W-:-:S05]  /*2e60*/  FFMA R3, R30, R57, R3 ;  /* 0x000000391e037223 */ /* 0x000fca0000000003 */
[----:B------:R-:W-:-:S05]  /*2e70*/  F2FP.F16.F32.PACK_AB R3, RZ, R3 ;  /* 0x00000003ff03723e */ /* 0x000fca00000000ff */
[----:B------:R0:W-:Y:S01]  /*2e80*/  @P0 STG.E.U16 desc[UR36][R10.64+0x10], R3 ;  /* 0x000010030a000986 */ /* 0x0001e2000c101524 */
[----:B------:R-:W-:Y:S05]  /*2e90*/  @!P1 BRA `(.L_x_49) ;  /* 0x0000000000049947 */ /* 0x000fea0003800000 */
[----:B------:R0:W5:Y:S02]  /*2ea0*/  LDG.E.LTC128B.U16 R20, desc[UR36][R8.64+0x12] ;  /* 0x0000122408147981 */ /* 0x000164000c1e1520 */
.L_x_49:
[----:B------:R-:W-:Y:S05]  /*2eb0*/  BSYNC B1 ;  /* 0x0000000000017941 */ /* 0x000fea0003800000 */
.L_x_48:
[----:B0----5:R-:W-:Y:S01]  /*2ec0*/  HADD2.F32 R3, -RZ, R20.H0_H0 ;  /* 0x20000014ff037230 */ /* 0x021fe20000004100 */
        /* <DEDUP_REMOVED lines=9> */
.L_x_51:
[----:B------:R-:W-:Y:S05]  /*2f60*/  BSYNC B1 ;  /* 0x0000000000017941 */ /* 0x000fea0003800000 */
.L_x_50:
        /* <DEDUP_REMOVED lines=10> */
.L_x_53:
[----:B------:R-:W-:Y:S05]  /*3010*/  BSYNC B1 ;  /* 0x0000000000017941 */ /* 0x000fea0003800000 */
.L_x_52:
[----:B0----5:R-:W-:Y:S01]  /*3020*/  HADD2.F32 R3, -RZ, R20.H0_H0 ;  /* 0x20000014ff037230 */ /* 0x021fe20000004100 */
        /* <DEDUP_REMOVED lines=8> */
.L_x_55:
[----:B------:R-:W-:Y:S05]  /*30b0*/  BSYNC B1 ;  /* 0x0000000000017941 */ /* 0x000fea0003800000 */
.L_x_54:
        /* <DEDUP_REMOVED lines=9> */
.L_x_57:
[----:B------:R-:W-:Y:S05]  /*3150*/  BSYNC B1 ;  /* 0x0000000000017941 */ /* 0x000fea0003800000 */
.L_x_56:
        /* <DEDUP_REMOVED lines=10> */
.L_x_59:
[----:B------:R-:W-:Y:S05]  /*3200*/  BSYNC B1 ;  /* 0x0000000000017941 */ /* 0x000fea0003800000 */
.L_x_58:
        /* <DEDUP_REMOVED lines=10> */
.L_x_61:
[----:B------:R-:W-:Y:S05]  /*32b0*/  BSYNC B1 ;  /* 0x0000000000017941 */ /* 0x000fea0003800000 */
.L_x_60:
        /* <DEDUP_REMOVED lines=9> */
.L_x_63:
[----:B------:R-:W-:Y:S05]  /*3350*/  BSYNC B1 ;  /* 0x0000000000017941 */ /* 0x000fea0003800000 */
.L_x_62:
        /* <DEDUP_REMOVED lines=9> */
.L_x_65:
[----:B------:R-:W-:Y:S05]  /*33f0*/  BSYNC B1 ;  /* 0x0000000000017941 */ /* 0x000fea0003800000 */
.L_x_64:
        /* <DEDUP_REMOVED lines=10> */
.L_x_67:
[----:B------:R-:W-:Y:S05]  /*34a0*/  BSYNC B1 ;  /* 0x0000000000017941 */ /* 0x000fea0003800000 */
.L_x_66:
        /* <DEDUP_REMOVED lines=10> */
.L_x_69:
[----:B------:R-:W-:Y:S05]  /*3550*/  BSYNC B1 ;  /* 0x0000000000017941 */ /* 0x000fea0003800000 */
.L_x_68:
        /* <DEDUP_REMOVED lines=9> */
.L_x_71:
[----:B------:R-:W-:Y:S05]  /*35f0*/  BSYNC B1 ;  /* 0x0000000000017941 */ /* 0x000fea0003800000 */
.L_x_70:
        /* <DEDUP_REMOVED lines=9> */
.L_x_73:
[----:B------:R-:W-:Y:S05]  /*3690*/  BSYNC B1 ;  /* 0x0000000000017941 */ /* 0x000fea0003800000 */
.L_x_72:
        /* <DEDUP_REMOVED lines=10> */
.L_x_75:
[----:B------:R-:W-:Y:S05]  /*3740*/  BSYNC B1 ;  /* 0x0000000000017941 */ /* 0x000fea0003800000 */
.L_x_74:
        /* <DEDUP_REMOVED lines=10> */
.L_x_77:
[----:B------:R-:W-:Y:S05]  /*37f0*/  BSYNC B1 ;  /* 0x0000000000017941 */ /* 0x000fea0003800000 */
.L_x_76:
        /* <DEDUP_REMOVED lines=9> */
.L_x_79:
[----:B------:R-:W-:Y:S05]  /*3890*/  BSYNC B1 ;  /* 0x0000000000017941 */ /* 0x000fea0003800000 */
.L_x_78:
        /* <DEDUP_REMOVED lines=9> */
.L_x_81:
[----:B------:R-:W-:Y:S05]  /*3930*/  BSYNC B1 ;  /* 0x0000000000017941 */ /* 0x000fea0003800000 */
.L_x_80:
        /* <DEDUP_REMOVED lines=10> */
.L_x_83:
[----:B------:R-:W-:Y:S05]  /*39e0*/  BSYNC B1 ;  /* 0x0000000000017941 */ /* 0x000fea0003800000 */
.L_x_82:
        /* <DEDUP_REMOVED lines=10> */
.L_x_85:
[----:B------:R-:W-:Y:S05]  /*3a90*/  BSYNC B1 ;  /* 0x0000000000017941 */ /* 0x000fea0003800000 */
.L_x_84:
        /* <DEDUP_REMOVED lines=9> */
.L_x_87:
[----:B------:R-:W-:Y:S05]  /*3b30*/  BSYNC B1 ;  /* 0x0000000000017941 */ /* 0x000fea0003800000 */
.L_x_86:
        /* <DEDUP_REMOVED lines=9> */
.L_x_89:
[----:B------:R-:W-:Y:S05]  /*3bd0*/  BSYNC B1 ;  /* 0x0000000000017941 */ /* 0x000fea0003800000 */
.L_x_88:
        /* <DEDUP_REMOVED lines=10> */
.L_x_91:
[----:B------:R-:W-:Y:S05]  /*3c80*/  BSYNC B1 ;  /* 0x0000000000017941 */ /* 0x000fea0003800000 */
.L_x_90:
        /* <DEDUP_REMOVED lines=10> */
.L_x_93:
[----:B------:R-:W-:Y:S05]  /*3d30*/  BSYNC B1 ;  /* 0x0000000000017941 */ /* 0x000fea0003800000 */
.L_x_92:
[----:B0----5:R-:W-:Y:S01]  /*3d40*/  HADD2.F32 R3, -RZ, R20.H0_H0 ;  /* 0x20000014ff037230 */ /* 0x021fe20000004100 */
[----:B------:R-:W-:Y:S01]  /*3d50*/  ISETP.GT.AND P0, PT, R0, 0x8, P0 ;  /* 0x000000080000780c */ /* 0x000fe20000704270 */
[----:B------:R-:W-:Y:S03]  /*3d60*/  BSSY B1, `(.L_x_94) ;  /* 0x0000007000017945 */ /* 0x000fe60003800000 */
[----:B-1--4-:R-:W-:-:S04]  /*3d70*/  FMUL R4, R3, R58 ;  /* 0x0000003a03047220 */ /* 0x012fc80000400000 */
[----:B------:R-:W-:-:S05]  /*3d80*/  FFMA R4, R53, R57, R4 ;  /* 0x0000003935047223 */ /* 0x000fca0000000004 */
[----:B------:R-:W-:-:S05]  /*3d90*/  F2FP.F16.F32.PACK_AB R4, RZ, R4 ;  /* 0x00000004ff04723e */ /* 0x000fca00000000ff */
[----:B------:R0:W-:Y:S01]  /*3da0*/  @P3 STG.E.U16 desc[UR36][R6.64+0x72], R4 ;  /* 0x0000720406003986 */ /* 0x0001e2000c101524 */
[----:B------:R-:W-:Y:S05]  /*3db0*/  @!P0 BRA `(.L_x_95) ;  /* 0x0000000000048947 */ /* 0x000fea0003800000 */
[----:B------:R1:W5:Y:S02]  /*3dc0*/  LDG.E.LTC128B.U16 R20, desc[UR36][R8.64+0x70] ;  /* 0x0000702408147981 */ /* 0x000364000c1e1520 */
.L_x_95:
[----:B------:R-:W-:Y:S05]  /*3dd0*/  BSYNC B1 ;  /* 0x0000000000017941 */ /* 0x000fea0003800000 */
.L_x_94:
[----:B-----5:R-:W-:Y:S01]  /*3de0*/  HADD2.F32 R3, -RZ, R20.H0_H0 ;  /* 0x20000014ff037230 */ /* 0x020fe20000004100 */
[----:B------:R-:W-:Y:S01]  /*3df0*/  ISETP.GT.AND P1, PT, R0, 0x8, P1 ;  /* 0x000000080000780c */ /* 0x000fe20000f24270 */
[----:B0-----:R-:W-:Y:S01]  /*3e00*/  @P0 IMAD.MOV.U32 R4, RZ, RZ, R10 ;  /* 0x000000ffff040224 */ /* 0x001fe200078e000a */
[----:B------:R-:W-:Y:S01]  /*3e10*/  BSSY B1, `(.L_x_96) ;  /* 0x0000008000017945 */ /* 0x000fe20003800000 */
[----:B------:R-:W-:Y:S02]  /*3e20*/  @P0 IMAD.MOV.U32 R5, RZ, RZ, R11 ;  /* 0x000000ffff050224 */ /* 0x000fe400078e000b */
[----:B------:R-:W-:-:S04]  /*3e30*/  FMUL R3, R3, R58 ;  /* 0x0000003a03037220 */ /* 0x000fc80000400000 */
[----:B------:R-:W-:-:S05]  /*3e40*/  FFMA R3, R54, R57, R3 ;  /* 0x0000003936037223 */ /* 0x000fca0000000003 */
[----:B------:R-:W-:-:S05]  /*3e50*/  F2FP.F16.F32.PACK_AB R3, RZ, R3 ;  /* 0x00000003ff03723e */ /* 0x000fca00000000ff */
[----:B------:R0:W-:Y:S01]  /*3e60*/  @P0 STG.E.U16 desc[UR36][R4.64+0x70], R3 ;  /* 0x0000700304000986 */ /* 0x0001e2000c101524 */
[----:B------:R-:W-:Y:S05]  /*3e70*/  @!P1 BRA `(.L_x_97) ;  /* 0x0000000000049947 */ /* 0x000fea0003800000 */
[----:B------:R4:W5:Y:S02]  /*3e80*/  LDG.E.LTC128B.U16 R20, desc[UR36][R8.64+0x72] ;  /* 0x0000722408147981 */ /* 0x000964000c1e1520 */
.L_x_97:
[----:B------:R-:W-:Y:S05]  /*3e90*/  BSYNC B1 ;  /* 0x0000000000017941 */ /* 0x000fea0003800000 */
.L_x_96:
[----:B------:R-:W-:Y:S05]  /*3ea0*/  @!P1 BRA `(.L_x_98) ;  /* 0x0000000800709947 */ /* 0x000fea0003800000 */
[----:B0----5:R-:W-:-:S05]  /*3eb0*/  HADD2.F32 R3, -RZ, R20.H0_H0 ;  /* 0x20000014ff037230 */ /* 0x021fca0000004100 */
[----:B------:R-:W-:-:S04]  /*3ec0*/  FMUL R0, R3, R58 ;  /* 0x0000003a03007220 */ /* 0x000fc80000400000 */
[----:B------:R-:W-:-:S05]  /*3ed0*/  FFMA R0, R55, R57, R0 ;  /* 0x0000003937007223 */ /* 0x000fca0000000000 */
[----:B------:R-:W-:-:S05]  /*3ee0*/  F2FP.F16.F32.PACK_AB R0, RZ, R0 ;  /* 0x00000000ff00723e */ /* 0x000fca00000000ff */
[----:B------:R0:W-:Y:S01]  /*3ef0*/  STG.E.U16 desc[UR36][R10.64+0x72], R0 ;  /* 0x000072000a007986 */ /* 0x0001e2000c101524 */
[----:B------:R-:W-:Y:S05]  /*3f00*/  BRA `(.L_x_98) ;  /* 0x0000000800587947 */ /* 0x000fea0003800000 */
.L_x_37:
[----:B------:R-:W-:Y:S01]  /*3f10*/  ISETP.GT.AND P2, PT, R18, 0x1, PT ;  /* 0x000000011200780c */ /* 0x000fe20003f44270 */
[----:B------:R-:W-:Y:S01]  /*3f20*/  ULDC.64 UR4, c[0x0][0x5c0] ;  /* 0x0001700000047ab9 */ /* 0x000fe20000000a00 */
[-C--:B------:R-:W-:Y:S01]  /*3f30*/  FMUL R24, R24, R57.reuse ;  /* 0x0000003918187220 */ /* 0x080fe20000400000 */
[-C--:B------:R-:W-:Y:S01]  /*3f40*/  FMUL R25, R25, R57.reuse ;  /* 0x0000003919197220 */ /* 0x080fe20000400000 */
[----:B------:R-:W-:Y:S01]  /*3f50*/  ISETP.GT.AND P1, PT, R0, RZ, P2 ;  /* 0x000000ff0000720c */ /* 0x000fe20001724270 */
[-C--:B------:R-:W-:Y:S01]  /*3f60*/  FMUL R26, R26, R57.reuse ;  /* 0x000000391a1a7220 */ /* 0x080fe20000400000 */
[----:B------:R-:W-:Y:S01]  /*3f70*/  LEA R4, P4, R72, UR4, 0x1 ;  /* 0x0000000448047c11 */ /* 0x000fe2000f8808ff */
[-C--:B------:R-:W-:Y:S01]  /*3f80*/  FMUL R27, R27, R57.reuse ;  /* 0x000000391b1b7220 */ /* 0x080fe20000400000 */
[----:B------:R-:W-:Y:S01]  /*3f90*/  F2FP.F16.F32.PACK_AB R24, RZ, R24 ;  /* 0x00000018ff18723e */ /* 0x000fe200000000ff */
[-C--:B------:R-:W-:Y:S01]  /*3fa0*/  FMUL R28, R28, R57.reuse ;  /* 0x000000391c1c7220 */ /* 0x080fe20000400000 */
[----:B------:R-:W-:Y:S01]  /*3fb0*/  LEA.HI.X R5, R72, UR5, R83, 0x1, P4 ;  /* 0x0000000548057c11 */ /* 0x000fe2000a0f0c53 */
[----:B------:R-:W-:Y:S01]  /*3fc0*/  FMUL R29, R29, R57 ;  /* 0x000000391d1d7220 */ /* 0x000fe20000400000 */
[----:B------:R-:W-:Y:S01]  /*3fd0*/  F2FP.F16.F32.PACK_AB R25, RZ, R25 ;  /* 0x00000019ff19723e */ /* 0x000fe200000000ff */
[-C--:B------:R-:W-:Y:S01]  /*3fe0*/  FMUL R30, R30, R57.reuse ;  /* 0x000000391e1e7220 */ /* 0x080fe20000400000 */
[C---:B------:R-:W-:Y:S01]  /*3ff0*/  ISETP.GT.AND P2, PT, R0.reuse, 0x8, P2 ;  /* 0x000000080000780c */ /* 0x040fe20001744270 */
[----:B------:R-:W-:Y:S01]  /*4000*/  @P3 STG.E.U16 desc[UR36][R4.64], R24 ;  /* 0x0000001804003986 */ /* 0x000fe2000c101524 */
[----:B------:R-:W-:Y:S01]  /*4010*/  SHF.L.U64.HI R3, R59, 0x1, R64 ;  /* 0x000000013b037819 */ /* 0x000fe20000010240 */
[-C--:B------:R-:W-:Y:S01]  /*4020*/  FMUL R31, R31, R57.reuse ;  /* 0x000000391f1f7220 */ /* 0x080fe20000400000 */
[----:B------:R-:W-:Y:S01]  /*4030*/  LEA R6, P3, R59, R4, 0x1 ;  /* 0x000000043b067211 */ /* 0x000fe200078608ff */
[----:B------:R-:W-:Y:S01]  /*4040*/  @P1 STG.E.U16 desc[UR36][R4.64+0x2], R25 ;  /* 0x0000021904001986 */ /* 0x000fe2000c101524 */
[----:B------:R-:W-:Y:S01]  /*4050*/  ISETP.GT.AND P1, PT, R0, 0x8, P0 ;  /* 0x000000080000780c */ /* 0x000fe20000724270 */
[----:B------:R-:W-:Y:S01]  /*4060*/  FMUL R32, R32, R57 ;  /* 0x0000003920207220 */ /* 0x000fe20000400000 */
[----:B------:R-:W-:Y:S01]  /*4070*/  F2FP.F16.F32.PACK_AB R26, RZ, R26 ;  /* 0x0000001aff1a723e */ /* 0x000fe200000000ff */
[----:B------:R-:W-:Y:S01]  /*4080*/  IMAD.X R7, R3, 0x1, R5, P3 ;  /* 0x0000000103077824 */ /* 0x000fe200018e0605 */
[----:B------:R-:W-:Y:S01]  /*4090*/  F2FP.F16.F32.PACK_AB R27, RZ, R27 ;  /* 0x0000001bff1b723e */ /* 0x000fe200000000ff */
[-C--:B------:R-:W-:Y:S01]  /*40a0*/  FMUL R33, R33, R57.reuse ;  /* 0x0000003921217220 */ /* 0x080fe20000400000 */
[----:B------:R-:W-:Y:S01]  /*40b0*/  ISETP.GT.AND P0, PT, R18, 0x8, PT ;  /* 0x000000081200780c */ /* 0x000fe20003f04270 */
[-C--:B------:R-:W-:Y:S01]  /*40c0*/  FMUL R34, R34, R57.reuse ;  /* 0x0000003922227220 */ /* 0x080fe20000400000 */
[----:B------:R-:W-:Y:S01]  /*40d0*/  F2FP.F16.F32.PACK_AB R28, RZ, R28 ;  /* 0x0000001cff1c723e */ /* 0x000fe200000000ff */
[-C--:B------:R-:W-:Y:S01]  /*40e0*/  FMUL R35, R35, R57.reuse ;  /* 0x0000003923237220 */ /* 0x080fe20000400000 */
[----:B------:R-:W-:Y:S01]  /*40f0*/  ISETP.GT.AND P4, PT, R0, RZ, P0 ;  /* 0x000000ff0000720c */ /* 0x000fe20000784270 */
[----:B------:R-:W-:Y:S01]  /*4100*/  FMUL R36, R36, R57 ;  /* 0x0000003924247220 */ /* 0x000fe20000400000 */
[----:B------:R-:W-:Y:S01]  /*4110*/  F2FP.F16.F32.PACK_AB R29, RZ, R29 ;  /* 0x0000001dff1d723e */ /* 0x000fe200000000ff */
[----:B------:R-:W-:Y:S01]  /*4120*/  @P1 STG.E.U16 desc[UR36][R6.64], R26 ;  /* 0x0000001a06001986 */ /* 0x000fe2000c101524 */
[----:B------:R-:W-:Y:S01]  /*4130*/  ISETP.GT.AND P1, PT, R0, 0x8, P0 ;  /* 0x000000080000780c */ /* 0x000fe20000724270 */
[-C--:B------:R-:W-:Y:S01]  /*4140*/  FMUL R37, R37, R57.reuse ;  /* 0x0000003925257220 */ /* 0x080fe20000400000 */
[C---:B------:R-:W-:Y:S01]  /*4150*/  ISETP.GT.AND P0, PT, R18.reuse, 0x10, PT ;  /* 0x000000101200780c */ /* 0x040fe20003f04270 */
[----:B------:R-:W-:Y:S01]  /*4160*/  @P2 STG.E.U16 desc[UR36][R6.64+0x2], R27 ;  /* 0x0000021b06002986 */ /* 0x000fe2000c101524 */
[----:B------:R-:W-:Y:S01]  /*4170*/  ISETP.GT.AND P2, PT, R18, 0x9, PT ;  /* 0x000000091200780c */ /* 0x000fe20003f44270 */
[-C--:B------:R-:W-:Y:S01]  /*4180*/  FMUL R38, R38, R57.reuse ;  /* 0x0000003926267220 */ /* 0x080fe20000400000 */
[----:B------:R-:W-:Y:S01]  /*4190*/  F2FP.F16.F32.PACK_AB R30, RZ, R30 ;  /* 0x0000001eff1e723e */ /* 0x000fe200000000ff */
[-C--:B------:R-:W-:Y:S01]  /*41a0*/  FMUL R39, R39, R57.reuse ;  /* 0x0000003927277220 */ /* 0x080fe20000400000 */
[C---:B------:R-:W-:Y:S01]  /*41b0*/  ISETP.GT.AND P3, PT, R0.reuse, RZ, P2 ;  /* 0x000000ff0000720c */ /* 0x040fe20001764270 */
[----:B------:R-:W-:Y:S01]  /*41c0*/  @P4 STG.E.U16 desc[UR36][R4.64+0x10], R28 ;  /* 0x0000101c04004986 */ /* 0x000fe2000c101524 */
[----:B------:R-:W-:Y:S01]  /*41d0*/  ISETP.GT.AND P2, PT, R0, 0x8, P2 ;  /* 0x000000080000780c */ /* 0x000fe20001744270 */
[----:B------:R-:W-:Y:S01]  /*41e0*/  FMUL R40, R40, R57 ;  /* 0x0000003928287220 */ /* 0x000fe20000400000 */
[----:B------:R-:W-:Y:S01]  /*41f0*/  F2FP.F16.F32.PACK_AB R31, RZ, R31 ;  /* 0x0000001fff1f723e */ /* 0x000fe200000000ff */
[-C--:B------:R-:W-:Y:S01]  /*4200*/  FMUL R41, R41, R57.reuse ;  /* 0x0000003929297220 */ /* 0x080fe20000400000 */
[----:B------:R-:W-:Y:S01]  /*4210*/  ISETP.GT.AND P4, PT, R0, RZ, P0 ;  /* 0x000000ff0000720c */ /* 0x000fe20000784270 */
[-C--:B------:R-:W-:Y:S01]  /*4220*/  FMUL R42, R42, R57.reuse ;  /* 0x000000392a2a7220 */ /* 0x080fe20000400000 */
[----:B------:R-:W-:Y:S01]  /*4230*/  F2FP.F16.F32.PACK_AB R32, RZ, R32 ;  /* 0x00000020ff20723e */ /* 0x000fe200000000ff */
[----:B------:R-:W-:Y:S01]  /*4240*/  FMUL R43, R43, R57 ;  /* 0x000000392b2b7220 */ /* 0x000fe20000400000 */
[----:B------:R-:W-:Y:S01]  /*4250*/  F2FP.F16.F32.PACK_AB R33, RZ, R33 ;  /* 0x00000021ff21723e */ /* 0x000fe200000000ff */
[-C--:B------:R-:W-:Y:S01]  /*4260*/  FMUL R44, R44, R57.reuse ;  /* 0x000000392c2c7220 */ /* 0x080fe20000400000 */
[----:B------:R-:W-:Y:S01]  /*4270*/  F2FP.F16.F32.PACK_AB R34, RZ, R34 ;  /* 0x00000022ff22723e */ /* 0x000fe200000000ff */
[----:B------:R-:W-:Y:S01]  /*4280*/  @P3 STG.E.U16 desc[UR36][R4.64+0x12], R29 ;  /* 0x0000121d04003986 */ /* 0x000fe2000c101524 */
[----:B------:R-:W-:Y:S01]  /*4290*/  ISETP.GT.AND P3, PT, R18, 0x11, PT ;  /* 0x000000111200780c */ /* 0x000fe20003f64270 */
[----:B------:R-:W-:Y:S01]  /*42a0*/  FMUL R45, R45, R57 ;  /* 0x000000392d2d7220 */ /* 0x000fe20000400000 */
[----:B------:R-:W-:Y:S01]  /*42b0*/  F2FP.F16.F32.PACK_AB R35, RZ, R35 ;  /* 0x00000023ff23723e */ /* 0x000fe200000000ff */
[----:B------:R-:W-:Y:S01]  /*42c0*/  @P1 STG.E.U16 desc[UR36][R6.64+0x10], R30 ;  /* 0x0000101e06001986 */ /* 0x000fe2000c101524 */
[----:B------:R-:W-:Y:S01]  /*42d0*/  ISETP.GT.AND P1, PT, R0, 0x8, P0 ;  /* 0x000000080000780c */ /* 0x000fe20000724270 */
[-C--:B------:R-:W-:Y:S01]  /*42e0*/  FMUL R46, R46, R57.reuse ;  /* 0x000000392e2e7220 */ /* 0x080fe20000400000 */
[----:B------:R-:W-:Y:S01]  /*42f0*/  ISETP.GT.AND P0, PT, R18, 0x18, PT ;  /* 0x000000181200780c */ /* 0x000fe20003f04270 */
[----:B------:R-:W-:Y:S01]  /*4300*/  @P2 STG.E.U16 desc[UR36][R6.64+0x12], R31 ;  /* 0x0000121f06002986 */ /* 0x000fe2000c101524 */
[C---:B------:R-:W-:Y:S01]  /*4310*/  ISETP.GT.AND P2, PT, R0.reuse, RZ, P3 ;  /* 0x000000ff0000720c */ /* 0x040fe20001f44270 */
[-C--:B------:R-:W-:Y:S01]  /*4320*/  FMUL R47, R47, R57.reuse ;  /* 0x000000392f2f7220 */ /* 0x080fe20000400000 */
[C---:B------:R-:W-:Y:S01]  /*4330*/  ISETP.GT.AND P3, PT, R0.reuse, 0x8, P3 ;  /* 0x000000080000780c */ /* 0x040fe20001f64270 */
[----:B------:R-:W-:Y:S01]  /*4340*/  @P4 STG.E.U16 desc[UR36][R4.64+0x20], R32 ;  /* 0x0000202004004986 */ /* 0x000fe2000c101524 */
[----:B------:R-:W-:Y:S01]  /*4350*/  ISETP.GT.AND P4, PT, R0, RZ, P0 ;  /* 0x000000ff0000720c */ /* 0x000fe20000784270 */
[-C--:B------:R-:W-:Y:S01]  /*4360*/  FMUL R48, R48, R57.reuse ;  /* 0x0000003930307220 */ /* 0x080fe20000400000 */
[----:B------:R-:W-:Y:S01]  /*4370*/  F2FP.F16.F32.PACK_AB R36, RZ, R36 ;  /* 0x00000024ff24723e */ /* 0x000fe200000000ff */
[----:B------:R-:W-:Y:S01]  /*4380*/  FMUL R49, R49, R57 ;  /* 0x0000003931317220 */ /* 0x000fe20000400000 */
[----:B------:R-:W-:Y:S01]  /*4390*/  F2FP.F16.F32.PACK_AB R37, RZ, R37 ;  /* 0x00000025ff25723e */ /* 0x000fe200000000ff */
[-C--:B------:R-:W-:Y:S01]  /*43a0*/  FMUL R50, R50, R57.reuse ;  /* 0x0000003932327220 */ /* 0x080fe20000400000 */
[----:B------:R-:W-:Y:S01]  /*43b0*/  F2FP.F16.F32.PACK_AB R38, RZ, R38 ;  /* 0x00000026ff26723e */ /* 0x000fe200000000ff */
[----:B------:R-:W-:Y:S01]  /*43c0*/  FMUL R51, R51, R57 ;  /* 0x0000003933337220 */ /* 0x000fe20000400000 */
[----:B------:R-:W-:Y:S01]  /*43d0*/  F2FP.F16.F32.PACK_AB R39, RZ, R39 ;  /* 0x00000027ff27723e */ /* 0x000fe200000000ff */
[----:B------:R-:W-:Y:S01]  /*43e0*/  @P2 STG.E.U16 desc[UR36][R4.64+0x22], R33 ;  /* 0x0000222104002986 */ /* 0x000fe2000c101524 */
[----:B------:R-:W-:Y:S01]  /*43f0*/  F2FP.F16.F32.PACK_AB R40, RZ, R40 ;  /* 0x00000028ff28723e */ /* 0x000fe200000000ff */
        /* <DEDUP_REMOVED lines=10> */
[----:B------:R-:W-:Y:S01]  /*44a0*/  @P4 STG.E.U16 desc[UR36][R4.64+0x30], R36 ;  /* 0x0000302404004986 */ /* 0x000fe2000c101524 */
[C---:B------:R-:W-:Y:S01]  /*44b0*/  ISETP.GT.AND P2, PT, R0.reuse, RZ, P3 ;  /* 0x000000ff0000720c */ /* 0x040fe20001f44270 */
[----:B------:R-:W-:Y:S01]  /*44c0*/  FMUL R55, R55, R57 ;  /* 0x0000003937377220 */ /* 0x000fe20000400000 */
[----:B------:R-:W-:-:S02]  /*44d0*/  ISETP.GT.AND P4, PT, R0, 0x8, P3 ;  /* 0x000000080000780c */ /* 0x000fc40001f84270 */
[C---:B------:R-:W-:Y:S02]  /*44e0*/  ISETP.GT.AND P3, PT, R0.reuse, RZ, P0 ;  /* 0x000000ff0000720c */ /* 0x040fe40000764270 */
[----:B------:R-:W-:Y:S02]  /*44f0*/  ISETP.GT.AND P0, PT, R0, 0x8, P0 ;  /* 0x000000080000780c */ /* 0x000fe40000704270 */
[----:B------:R-:W-:Y:S02]  /*4500*/  F2FP.F16.F32.PACK_AB R43, RZ, R43 ;  /* 0x0000002bff2b723e */ /* 0x000fe400000000ff */
[----:B------:R-:W-:Y:S02]  /*4510*/  F2FP.F16.F32.PACK_AB R44, RZ, R44 ;  /* 0x0000002cff2c723e */ /* 0x000fe400000000ff */
[----:B------:R-:W-:Y:S01]  /*4520*/  F2FP.F16.F32.PACK_AB R45, RZ, R45 ;  /* 0x0000002dff2d723e */ /* 0x000fe200000000ff */
[----:B------:R-:W-:Y:S01]  /*4530*/  @P2 STG.E.U16 desc[UR36][R4.64+0x32], R37 ;  /* 0x0000322504002986 */ /* 0x000fe2000c101524 */
[----:B------:R-:W-:-:S02]  /*4540*/  F2FP.F16.F32.PACK_AB R46, RZ, R46 ;  /* 0x0000002eff2e723e */ /* 0x000fc400000000ff */
[----:B------:R-:W-:Y:S01]  /*4550*/  F2FP.F16.F32.PACK_AB R47, RZ, R47 ;  /* 0x0000002fff2f723e */ /* 0x000fe200000000ff */
[----:B------:R-:W-:Y:S01]  /*4560*/  @P1 STG.E.U16 desc[UR36][R6.64+0x30], R38 ;  /* 0x0000302606001986 */ /* 0x000fe2000c101524 */
[C---:B------:R-:W-:Y:S02]  /*4570*/  ISETP.GT.AND P1, PT, R18.reuse, 0x28, PT ;  /* 0x000000281200780c */ /* 0x040fe40003f24270 */
[----:B------:R-:W-:Y:S01]  /*4580*/  F2FP.F16.F32.PACK_AB R48, RZ, R48 ;  /* 0x00000030ff30723e */ /* 0x000fe200000000ff */
[----:B------:R-:W-:Y:S01]  /*4590*/  @P4 STG.E.U16 desc[UR36][R6.64+0x32], R39 ;  /* 0x0000322706004986 */ /* 0x000fe2000c101524 */
[----:B------:R-:W-:Y:S02]  /*45a0*/  ISETP.GT.AND P4, PT, R18, 0x21, PT ;  /* 0x000000211200780c */ /* 0x000fe40003f84270 */
[----:B------:R-:W-:Y:S01]  /*45b0*/  F2FP.F16.F32.PACK_AB R49, RZ, R49 ;  /* 0x00000031ff31723e */ /* 0x000fe200000000ff */
[----:B------:R-:W-:Y:S01]  /*45c0*/  @P3 STG.E.U16 desc[UR36][R4.64+0x40], R40 ;  /* 0x0000402804003986 */ /* 0x000fe2000c101524 */
[----:B------:R-:W-:-:S02]  /*45d0*/  ISETP.GT.AND P2, PT, R0, RZ, P4 ;  /* 0x000000ff0000720c */ /* 0x000fc40002744270 */
[C---:B------:R-:W-:Y:S02]  /*45e0*/  ISETP.GT.AND P4, PT, R0.reuse, 0x8, P4 ;  /* 0x000000080000780c */ /* 0x040fe40002784270 */
        /* <DEDUP_REMOVED lines=9> */
[----:B------:R-:W-:Y:S02]  /*4680*/  ISETP.GT.AND P0, PT, R18, 0x29, PT ;  /* 0x000000291200780c */ /* 0x000fe40003f04270 */
[----:B------:R-:W-:Y:S01]  /*4690*/  F2FP.F16.F32.PACK_AB R55, RZ, R55 ;  /* 0x00000037ff37723e */ /* 0x000fe200000000ff */
[----:B------:R-:W-:Y:S01]  /*46a0*/  @P4 STG.E.U16 desc[UR36][R6.64+0x42], R43 ;  /* 0x0000422b06004986 */ /* 0x000fe2000c101524 */
[C---:B------:R-:W-:Y:S02]  /*46b0*/  ISETP.GT.AND P2, PT, R0.reuse, RZ, P0 ;  /* 0x000000ff0000720c */ /* 0x040fe40000744270 */
[----:B------:R-:W-:Y:S01]  /*46c0*/  ISETP.GT.AND P0, PT, R0, 0x8, P0 ;  /* 0x000000080000780c */ /* 0x000fe20000704270 */
[----:B------:R-:W-:Y:S01]  /*46d0*/  @P3 STG.E.U16 desc[UR36][R4.64+0x50], R44 ;  /* 0x0000502c04003986 */ /* 0x000fe2000c101524 */
[----:B------:R-:W-:-:S04]  /*46e0*/  ISETP.GT.AND P3, PT, R18, 0x30, PT ;  /* 0x000000301200780c */ /* 0x000fc80003f64270 */
[C---:B------:R-:W-:Y:S02]  /*46f0*/  ISETP.GT.AND P4, PT, R0.reuse, RZ, P3 ;  /* 0x000000ff0000720c */ /* 0x040fe40001f84270 */
[----:B------:R-:W-:-:S03]  /*4700*/  ISETP.GT.AND P3, PT, R0, 0x8, P3 ;  /* 0x000000080000780c */ /* 0x000fc60001f64270 */
[----:B------:R-:W-:Y:S01]  /*4710*/  @P2 STG.E.U16 desc[UR36][R4.64+0x52], R45 ;  /* 0x0000522d04002986 */ /* 0x000fe2000c101524 */
[----:B------:R-:W-:-:S03]  /*4720*/  ISETP.GT.AND P2, PT, R18, 0x39, PT ;  /* 0x000000391200780c */ /* 0x000fc60003f44270 */
[----:B------:R-:W-:Y:S01]  /*4730*/  @P1 STG.E.U16 desc[UR36][R6.64+0x50], R46 ;  /* 0x0000502e06001986 */ /* 0x000fe2000c101524 */
[----:B------:R-:W-:-:S03]  /*4740*/  ISETP.GT.AND P1, PT, R18, 0x38, PT ;  /* 0x000000381200780c */ /* 0x000fc60003f24270 */
[----:B------:R-:W-:Y:S01]  /*4750*/  @P0 STG.E.U16 desc[UR36][R6.64+0x52], R47 ;  /* 0x0000522f06000986 */ /* 0x000fe2000c101524 */
[----:B------:R-:W-:-:S03]  /*4760*/  ISETP.GT.AND P0, PT, R18, 0x31, PT ;  /* 0x000000311200780c */ /* 0x000fc60003f04270 */
[----:B------:R-:W-:Y:S01]  /*4770*/  @P4 STG.E.U16 desc[UR36][R4.64+0x60], R48 ;  /* 0x0000603004004986 */ /* 0x000fe2000c101524 */
[C---:B------:R-:W-:Y:S02]  /*4780*/  ISETP.GT.AND P4, PT, R0.reuse, RZ, P0 ;  /* 0x000000ff0000720c */ /* 0x040fe40000784270 */
[----:B------:R-:W-:-:S11]  /*4790*/  ISETP.GT.AND P0, PT, R0, 0x8, P0 ;  /* 0x000000080000780c */ /* 0x000fd60000704270 */
[----:B------:R-:W-:Y:S01]  /*47a0*/  @P4 STG.E.U16 desc[UR36][R4.64+0x62], R49 ;  /* 0x0000623104004986 */ /* 0x000fe2000c101524 */
[C---:B------:R-:W-:Y:S02]  /*47b0*/  ISETP.GT.AND P4, PT, R0.reuse, RZ, P2 ;  /* 0x000000ff0000720c */ /* 0x040fe40001784270 */
[C---:B------:R-:W-:Y:S01]  /*47c0*/  ISETP.GT.AND P2, PT, R0.reuse, 0x8, P2 ;  /* 0x000000080000780c */ /* 0x040fe20001744270 */
[----:B------:R-:W-:Y:S01]  /*47d0*/  @P3 STG.E.U16 desc[UR36][R6.64+0x60], R50 ;  /* 0x0000603206003986 */ /* 0x000fe2000c101524 */
[C---:B------:R-:W-:Y:S02]  /*47e0*/  ISETP.GT.AND P3, PT, R0.reuse, RZ, P1 ;  /* 0x000000ff0000720c */ /* 0x040fe40000f64270 */
[----:B------:R-:W-:Y:S01]  /*47f0*/  ISETP.GT.AND P1, PT, R0, 0x8, P1 ;  /* 0x000000080000780c */ /* 0x000fe20000f24270 */
[----:B------:R-:W-:Y:S10]  /*4800*/  @P0 STG.E.U16 desc[UR36][R6.64+0x62], R51 ;  /* 0x0000623306000986 */ /* 0x000ff4000c101524 */
[----:B------:R-:W-:Y:S04]  /*4810*/  @P3 STG.E.U16 desc[UR36][R4.64+0x70], R52 ;  /* 0x0000703404003986 */ /* 0x000fe8000c101524 */
[----:B------:R0:W-:Y:S02]  /*4820*/  @P4 STG.E.U16 desc[UR36][R4.64+0x72], R53 ;  /* 0x0000723504004986 */ /* 0x0001e4000c101524 */
[----:B0-----:R-:W-:-:S02]  /*4830*/  @P1 IMAD.MOV.U32 R4, RZ, RZ, R6 ;  /* 0x000000ffff041224 */ /* 0x001fc400078e0006 */
[----:B------:R-:W-:-:S05]  /*4840*/  @P1 IMAD.MOV.U32 R5, RZ, RZ, R7 ;  /* 0x000000ffff051224 */ /* 0x000fca00078e0007 */
[----:B------:R0:W-:Y:S04]  /*4850*/  @P1 STG.E.U16 desc[UR36][R4.64+0x70], R54 ;  /* 0x0000703604001986 */ /* 0x0001e8000c101524 */
[----:B------:R0:W-:Y:S02]  /*4860*/  @P2 STG.E.U16 desc[UR36][R6.64+0x72], R55 ;  /* 0x0000723706002986 */ /* 0x0001e4000c101524 */
.L_x_98:
[----:B------:R-:W-:Y:S05]  /*4870*/  BSYNC B0 ;  /* 0x0000000000007941 */ /* 0x000fea0003800000 */
.L_x_36:
[----:B0-----:R-:W2:Y:S01]  /*4880*/  LDL.64 R4, [R1] ;  /* 0x0000000001047983 */ /* 0x001ea20000100a00 */
[----:B------:R-:W-:Y:S01]  /*4890*/  ULDC.64 UR4, c[0x0][0x650] ;  /* 0x0001940000047ab9 */ /* 0x000fe20000000a00 */
[----:B------:R-:W-:Y:S02]  /*48a0*/  IMAD.U32 R0, RZ, RZ, UR44 ;  /* 0x0000002cff007e24 */ /* 0x000fe4000f8e00ff */
[----:B------:R-:W-:Y:S02]  /*48b0*/  IMAD.MOV.U32 R22, RZ, RZ, -0x1 ;  /* 0xffffffffff167424 */ /* 0x000fe400078e00ff */
[----:B------:R0:W-:Y:S01]  /*48c0*/  SYNCS.ARRIVE.TRANS64.A1T0 RZ, [R0+UR48], RZ ;  /* 0x000000ff00ff79a7 */ /* 0x0001e20008100030 */
[----:B------:R-:W-:Y:S02]  /*48d0*/  IMAD.MOV.U32 R18, RZ, RZ, -0x1 ;  /* 0xffffffffff127424 */ /* 0x000fe400078e00ff */
[----:B------:R-:W-:Y:S01]  /*48e0*/  IMAD.MOV.U32 R19, RZ, RZ, -0x1 ;  /* 0xffffffffff137424 */ /* 0x000fe200078e00ff */
[----:B0-----:R-:W-:-:S02]  /*48f0*/  PRMT R0, RZ, 0x7610, R0 ;  /* 0x00007610ff007816 */ /* 0x001fc40000000000 */
[----:B--2---:R-:W-:-:S05]  /*4900*/  LEA R16, P0, R4, R16, 0x1 ;  /* 0x0000001004107211 */ /* 0x004fca00078008ff */
[----:B------:R-:W-:Y:S01]  /*4910*/  IMAD.X R17, R66, 0x1, R17, P0 ;  /* 0x0000000142117824 */ /* 0x000fe200000e0611 */
[----:B------:R-:W-:-:S04]  /*4920*/  ISETP.GE.U32.AND P0, PT, R16, UR4, PT ;  /* 0x0000000410007c0c */ /* 0x000fc8000bf06070 */
[----:B------:R-:W-:-:S13]  /*4930*/  ISETP.GE.U32.AND.EX P0, PT, R17, UR5, PT, P0 ;  /* 0x0000000511007c0c */ /* 0x000fda000bf06100 */
[----:B------:R-:W-:Y:S05]  /*4940*/  @P0 BRA `(.L_x_99) ;  /* 0x00000004004c0947 */ /* 0x000fea0003800000 */
[----:B------:R-:W0:Y:S01]  /*4950*/  LDC.64 R10, c[0x0][0x628] ;  /* 0x00018a00ff0a7b82 */ /* 0x000e220000000a00 */
[----:B------:R-:W2:Y:S01]  /*4960*/  S2R R12, SR_CTAID.X ;  /* 0x00000000000c7919 */ /* 0x000ea20000002500 */
[----:B-1-34-:R-:W-:Y:S02]  /*4970*/  IMAD.MOV.U32 R8, RZ, RZ, R16 ;  /* 0x000000ffff087224 */ /* 0x01afe400078e0010 */
[----:B------:R-:W-:Y:S01]  /*4980*/  IMAD.MOV.U32 R9, RZ, RZ, R17 ;  /* 0x000000ffff097224 */ /* 0x000fe200078e0011 */
[----:B------:R-:W1:Y:S03]  /*4990*/  S2R R18, SR_CTAID.Y ;  /* 0x0000000000127919 */ /* 0x000e660000002600 */
[----:B------:R-:W3:Y:S08]  /*49a0*/  LDC R0, c[0x0][0x630] ;  /* 0x00018c00ff007b82 */ /* 0x000ef00000000800 */
[----:B------:R-:W4:Y:S01]  /*49b0*/  LDC.64 R14, c[0x0][0x620] ;  /* 0x00018800ff0e7b82 */ /* 0x000f220000000a00 */
[----:B0-----:R-:W-:-:S04]  /*49c0*/  ISETP.NE.U32.AND P0, PT, R10, RZ, PT ;  /* 0x000000ff0a00720c */ /* 0x001fc80003f05070 */
[----:B------:R-:W-:-:S13]  /*49d0*/  ISETP.NE.AND.EX P0, PT, R11, RZ, PT, P0 ;  /* 0x000000ff0b00720c */ /* 0x000fda0003f05300 */
[----:B-1234-:R-:W-:Y:S05]  /*49e0*/  @!P0 BRA `(.L_x_100) ;  /* 0x0000000000288947 */ /* 0x01efea0003800000 */
[----:B------:R-:W0:Y:S02]  /*49f0*/  LDC R3, c[0x0][0x634] ;  /* 0x00018d00ff037b82 */ /* 0x000e240000000800 */
[----:B0-----:R-:W-:-:S05]  /*4a00*/  IADD3 R3, P0, R16, R3, RZ ;  /* 0x0000000310037210 */ /* 0x001fca0007f1e0ff */
        /* <DEDUP_REMOVED lines=8> */
.L_x_100:
[-CC-:B------:R-:W-:Y:S01]  /*4a90*/  SHF.R.U64 R19, R8, R0.reuse, R9.reuse ;  /* 0x0000000008137219 */ /* 0x180fe20000001209 */
[----:B------:R-:W0:Y:S01]  /*4aa0*/  LDC.64 R26, c[0x0][0x640] ;  /* 0x00019000ff1a7b82 */ /* 0x000e220000000a00 */
[----:B------:R-:W-:Y:S01]  /*4ab0*/  SHF.R.U32.HI R0, RZ, R0, R9 ;  /* 0x00000000ff007219 */ /* 0x000fe20000011609 */
[----:B------:R-:W-:Y:S01]  /*4ac0*/  ULDC UR4, c[0x0][0x150] ;  /* 0x0000540000047ab9 */ /* 0x000fe20000000800 */
[----:B------:R-:W-:Y:S02]  /*4ad0*/  IADD3 R3, P0, RZ, -R19, RZ ;  /* 0x80000013ff037210 */ /* 0x000fe40007f1e0ff */
[----:B------:R-:W-:-:S03]  /*4ae0*/  I2FP.F32.U32 R7, R12 ;  /* 0x0000000c00077245 */ /* 0x000fc60000201000 */
[----:B------:R-:W1:Y:S01]  /*4af0*/  LDC R6, c[0x0][0x618] ;  /* 0x00018600ff067b82 */ /* 0x000e620000000800 */
[----:B------:R-:W-:Y:S02]  /*4b00*/  IMAD.X R5, RZ, RZ, ~R0, P0 ;  /* 0x000000ffff057224 */ /* 0x000fe400000e0e00 */
[----:B------:R-:W-:Y:S01]  /*4b10*/  FMUL R7, R7, UR4 ;  /* 0x0000000407077c20 */ /* 0x000fe20008400000 */
[----:B------:R-:W-:Y:S01]  /*4b20*/  ULDC UR4, c[0x0][0x154] ;  /* 0x0000550000047ab9 */ /* 0x000fe20000000800 */
[-C--:B------:R-:W-:Y:S02]  /*4b30*/  IMAD R0, R5, R14.reuse, RZ ;  /* 0x0000000e05007224 */ /* 0x080fe400078e02ff */
[C---:B------:R-:W-:Y:S01]  /*4b40*/  IMAD.WIDE.U32 R4, R3.reuse, R14, R16 ;  /* 0x0000000e03047225 */ /* 0x040fe200078e0010 */
[----:B------:R-:W2:Y:S01]  /*4b50*/  LDC R11, c[0x0][0x608] ;  /* 0x00018200ff0b7b82 */ /* 0x000ea20000000800 */
[----:B------:R-:W3:Y:S02]  /*4b60*/  F2I.U32.TRUNC.NTZ R7, R7 ;  /* 0x0000000700077305 */ /* 0x000ee4000020f000 */
[----:B------:R-:W-:-:S04]  /*4b70*/  IMAD R3, R3, R15, R0 ;  /* 0x0000000f03037224 */ /* 0x000fc800078e0200 */
[----:B------:R-:W-:Y:S01]  /*4b80*/  IMAD.IADD R3, R5, 0x1, R3 ;  /* 0x0000000105037824 */ /* 0x000fe200078e0203 */
[----:B------:R-:W4:Y:S01]  /*4b90*/  LDC R8, c[0x0][0x658] ;  /* 0x00019600ff087b82 */ /* 0x000f220000000800 */
[----:B------:R-:W-:Y:S02]  /*4ba0*/  I2FP.F32.U32 R5, R18 ;  /* 0x0000001200057245 */ /* 0x000fe40000201000 */
[----:B0-----:R-:W-:-:S04]  /*4bb0*/  ISETP.NE.U32.AND P0, PT, R26, RZ, PT ;  /* 0x000000ff1a00720c */ /* 0x001fc80003f05070 */
[----:B------:R-:W-:Y:S01]  /*4bc0*/  ISETP.NE.AND.EX P0, PT, R27, RZ, PT, P0 ;  /* 0x000000ff1b00720c */ /* 0x000fe20003f05300 */
[----:B------:R-:W0:Y:S01]  /*4bd0*/  LDC R9, c[0x0][0x144] ;  /* 0x00005100ff097b82 */ /* 0x000e220000000800 */
[-C--:B-1----:R-:W-:Y:S01]  /*4be0*/  SHF.R.U32.HI R0, RZ, R6.reuse, R3 ;  /* 0x00000006ff007219 */ /* 0x082fe20000011603 */
[----:B---3--:R-:W-:Y:S01]  /*4bf0*/  IMAD.MOV R7, RZ, RZ, -R7 ;  /* 0x000000ffff077224 */ /* 0x008fe200078e0a07 */
[----:B------:R-:W-:Y:S01]  /*4c00*/  SHF.R.U64 R13, R4, R6, R3 ;  /* 0x00000006040d7219 */ /* 0x000fe20000001203 */
[----:B------:R-:W-:-:S04]  /*4c10*/  FMUL R6, R5, UR4 ;  /* 0x0000000405067c20 */ /* 0x000fc80008400000 */
[----:B------:R-:W1:Y:S01]  /*4c20*/  LDC R21, c[0x0][0x148] ;  /* 0x00005200ff157b82 */ /* 0x000e620000000800 */
[-CC-:B--2---:R-:W-:Y:S02]  /*4c30*/  SHF.R.U64 R10, R13, R11.reuse, R0.reuse ;  /* 0x0000000b0d0a7219 */ /* 0x184fe40000001200 */
[----:B------:R-:W-:Y:S02]  /*4c40*/  SHF.R.U32.HI R3, RZ, R11, R0 ;  /* 0x0000000bff037219 */ /* 0x000fe40000011600 */
[----:B------:R2:W3:Y:S03]  /*4c50*/  F2I.U32.TRUNC.NTZ R0, R6 ;  /* 0x0000000600007305 */ /* 0x0004e6000020f000 */
[----:B------:R-:W1:Y:S01]  /*4c60*/  LDC R14, c[0x0][0x648] ;  /* 0x00019200ff0e7b82 */ /* 0x000e620000000800 */
[-CC-:B----4-:R-:W-:Y:S02]  /*4c70*/  SHF.R.U64 R15, R10, R8.reuse, R3.reuse ;  /* 0x000000080a0f7219 */ /* 0x190fe40000001203 */
[----:B------:R-:W-:-:S03]  /*4c80*/  SHF.R.U32.HI R5, RZ, R8, R3 ;  /* 0x00000008ff057219 */ /* 0x000fc60000011603 */
[----:B------:R-:W-:Y:S02]  /*4c90*/  IMAD.MOV.U32 R4, RZ, RZ, R15 ;  /* 0x000000ffff047224 */ /* 0x000fe400078e000f */
[----:B-----5:R-:W4:Y:S01]  /*4ca0*/  LDC R20, c[0x0][0x638] ;  /* 0x00018e00ff147b82 */ /* 0x020f220000000800 */
[----:B0-----:R-:W-:-:S07]  /*4cb0*/  IMAD R25, R9, R7, R12 ;  /* 0x0000000709197224 */ /* 0x001fce00078e020c */
[----:B------:R-:W0:Y:S08]  /*4cc0*/  LDC R24, c[0x0][0x610] ;  /* 0x00018400ff187b82 */ /* 0x000e300000000800 */
[----:B------:R-:W0:Y:S01]  /*4cd0*/  LDC R28, c[0x0][0x600] ;  /* 0x00018000ff1c7b82 */ /* 0x000e220000000800 */
[----:B--23--:R-:W-:Y:S05]  /*4ce0*/  @!P0 BRA `(.L_x_101) ;  /* 0x0000000000288947 */ /* 0x00cfea0003800000 */
        /* <DEDUP_REMOVED lines=10> */
.L_x_101:
[----:B------:R-:W-:Y:S02]  /*4d90*/  ISETP.NE.AND P0, PT, R2, 0x1, PT ;  /* 0x000000010200780c */ /* 0x000fe40003f05270 */
[----:B-1----:R-:W-:Y:S01]  /*4da0*/  SHF.R.U64 R3, R4, R14, R5 ;  /* 0x0000000e04037219 */ /* 0x002fe20000001205 */
[----:B------:R-:W-:Y:S01]  /*4db0*/  IMAD.MOV R5, RZ, RZ, -R0 ;  /* 0x000000ffff057224 */ /* 0x000fe200078e0a00 */
[----:B------:R-:W-:-:S03]  /*4dc0*/  LOP3.LUT R0, R10, R69, RZ, 0xc0, !PT ;  /* 0x000000450a007212 */ /* 0x000fc600078ec0ff */
[----:B------:R-:W-:Y:S02]  /*4dd0*/  IMAD.MOV R4, RZ, RZ, -R3 ;  /* 0x000000ffff047224 */ /* 0x000fe400078e0a03 */
[----:B------:R-:W-:Y:S01]  /*4de0*/  IMAD R22, R65, R3, R0 ;  /* 0x0000000341167224 */ /* 0x000fe200078e0200 */
[----:B------:R-:W-:Y:S01]  /*4df0*/  LOP3.LUT R3, R13, R68, RZ, 0xc0, !PT ;  /* 0x000000440d037212 */ /* 0x000fe200078ec0ff */
[----:B----4-:R-:W-:Y:S02]  /*4e00*/  IMAD R0, R4, R20, R15 ;  /* 0x0000001404007224 */ /* 0x010fe400078e020f */
[----:B------:R-:W-:Y:S02]  /*4e10*/  @P0 IMAD R25, R21, R5, R18 ;  /* 0x0000000515190224 */ /* 0x000fe400078e0212 */
[----:B0-----:R-:W-:Y:S02]  /*4e20*/  IMAD R3, R0, R28, R3 ;  /* 0x0000001c00037224 */ /* 0x001fe400078e0203 */
[----:B------:R-:W-:-:S02]  /*4e30*/  IMAD R22, R22, R24, R25 ;  /* 0x0000001816167224 */ /* 0x000fc400078e0219 */
[----:B------:R-:W-:-:S03]  /*4e40*/  IMAD.MOV.U32 R4, RZ, RZ, 0x1 ;  /* 0x00000001ff047424 */ /* 0x000fc600078e00ff */
[----:B------:R-:W-:Y:S02]  /*4e50*/  SEL R18, R3, R22, !P0 ;  /* 0x0000001603127207 */ /* 0x000fe40004000000 */
[----:B------:R-:W-:Y:S02]  /*4e60*/  PRMT R0, R4, 0x7610, R0 ;  /* 0x0000761004007816 */ /* 0x000fe40000000000 */
[----:B------:R-:W-:-:S07]  /*4e70*/  SEL R22, R22, R3, !P0 ;  /* 0x0000000316167207 */ /* 0x000fce0004000000 */
.L_x_99:
[----:B------:R-:W-:Y:S01]  /*4e80*/  LOP3.LUT P0, RZ, R0, 0xff, RZ, 0xc0, !PT ;  /* 0x000000ff00ff7812 */ /* 0x000fe2000780c0ff */
[----:B------:R-:W-:Y:S01]  /*4e90*/  UIMAD.WIDE.U32 UR4, UR38, -0x33333333, URZ ;  /* 0xcccccccd260478a5 */ /* 0x000fe2000f8e003f */
[----:B------:R-:W-:-:S03]  /*4ea0*/  LOP3.LUT R75, R75, 0x1, RZ, 0x3c, !PT ;  /* 0x000000014b4b7812 */ /* 0x000fc600078e3cff */
[----:B------:R-:W-:-:S04]  /*4eb0*/  USHF.R.U32.HI UR4, URZ, 0x2, UR5 ;  /* 0x000000023f047899 */ /* 0x000fc80008011605 */
[----:B------:R-:W-:-:S04]  /*4ec0*/  UIMAD UR38, UR4, -0x5, UR38 ;  /* 0xfffffffb042678a4 */ /* 0x000fc8000f8e0226 */
[----:B------:R-:W-:Y:S08]  /*4ed0*/  @P0 BRA `(.L_x_102) ;  /* 0xffffffc800340947 */ /* 0x000ff0000383ffff */
[----:B------:R-:W-:Y:S05]  /*4ee0*/  EXIT ;  /* 0x000000000000794d */ /* 0x000fea0003800000 */
.L_x_17:
[----:B------:R-:W-:-:S08]  /*4ef0*/  ISETP.NE.AND P0, PT, R14, RZ, PT ;  /* 0x000000ff0e00720c */ /* 0x000fd00003f05270 */
[----:B0-----:R-:W0:-:S00]  /*4f00*/  USETMAXREG.DEALLOC.CTAPOOL 0x28 ;  /* 0x00000028000079c8 */ /* 0x001e0000080e0500 */
[----:B------:R-:W-:Y:S05]  /*4f10*/  @P0 EXIT ;  /* 0x000000000000094d */ /* 0x000fea0003800000 */
[----:B0-----:R-:W-:Y:S01]  /*4f20*/  LOP3.LUT P0, RZ, R3, 0xff, RZ, 0xc0, !PT ;  /* 0x000000ff03ff7812 */ /* 0x001fe2000780c0ff */
[----:B------:R-:W-:Y:S02]  /*4f30*/  IMAD.MOV.U32 R3, RZ, RZ, 0x1 ;  /* 0x00000001ff037424 */ /* 0x000fe400078e00ff */
[----:B------:R-:W-:-:S10]  /*4f40*/  IMAD.MOV.U32 R8, RZ, RZ, RZ ;  /* 0x000000ffff087224 */ /* 0x000fd400078e00ff */
[----:B------:R-:W-:Y:S05]  /*4f50*/  @!P0 BRA `(.L_x_103) ;  /* 0x0000000c00588947 */ /* 0x000fea0003800000 */
[----:B------:R-:W0:Y:S01]  /*4f60*/  S2UR UR8, SR_CgaCtaId ;  /* 0x00000000000879c3 */ /* 0x000e220000008800 */
[----:B------:R-:W-:Y:S01]  /*4f70*/  LOP3.LUT P0, RZ, R4, 0x1f, RZ, 0xc0, !PT ;  /* 0x0000001f04ff7812 */ /* 0x000fe2000780c0ff */
[----:B------:R-:W-:Y:S01]  /*4f80*/  ULDC UR5, c[0x0][0x658] ;  /* 0x0001960000057ab9 */ /* 0x000fe20000000800 */
[----:B------:R-:W-:Y:S01]  /*4f90*/  UMOV UR6, 0xffffffff ;  /* 0xffffffff00067882 */ /* 0x000fe20000000000 */
[----:B------:R-:W-:Y:S01]  /*4fa0*/  BSSY B0, `(.L_x_103) ;  /* 0x00000d1000007945 */ /* 0x000fe20003800000 */
[----:B------:R-:W-:Y:S01]  /*4fb0*/  USHF.L.U32 UR6, UR6, UR5, URZ ;  /* 0x0000000506067299 */ /* 0x000fe2000800063f */
[C---:B------:R-:W-:Y:S01]  /*4fc0*/  ISETP.NE.AND P2, PT, R5.reuse, RZ, PT ;  /* 0x000000ff0500720c */ /* 0x040fe20003f45270 */
[----:B------:R-:W-:Y:S01]  /*4fd0*/  IMAD.MOV.U32 R10, RZ, RZ, 0x1 ;  /* 0x00000001ff0a7424 */ /* 0x000fe200078e00ff */
[----:B------:R-:W-:Y:S01]  /*4fe0*/  ISETP.NE.OR P0, PT, R5, RZ, !P0 ;  /* 0x000000ff0500720c */ /* 0x000fe20004705670 */
[----:B------:R-:W-:Y:S01]  /*4ff0*/  IMAD.MOV.U32 R3, RZ, RZ, 0x1 ;  /* 0x00000001ff037424 */ /* 0x000fe200078e00ff */
[----:B------:R-:W-:Y:S01]  /*5000*/  LOP3.LUT R9, R23, 0x2, RZ, 0xfc, !PT ;  /* 0x0000000217097812 */ /* 0x000fe200078efcff */
[----:B------:R-:W-:Y:S01]  /*5010*/  IMAD.MOV.U32 R8, RZ, RZ, RZ ;  /* 0x000000ffff087224 */ /* 0x000fe200078e00ff */
[----:B------:R-:W-:Y:S01]  /*5020*/  ULDC UR4, c[0x0][0x600] ;  /* 0x0001800000047ab9 */ /* 0x000fe20000000800 */
[----:B------:R-:W-:Y:S01]  /*5030*/  UMOV UR7, 0x1 ;  /* 0x0000000100077882 */ /* 0x000fe20000000000 */
[----:B------:R-:W-:-:S02]  /*5040*/  UIADD3 UR13, UR40, 0x1, URZ ;  /* 0x00000001280d7890 */ /* 0x000fc4000fffe03f */
[----:B------:R-:W-:Y:S02]  /*5050*/  UIADD3 UR4, UR4, -0x1, URZ ;  /* 0xffffffff04047890 */ /* 0x000fe4000fffe03f */
[----:B------:R-:W-:Y:S02]  /*5060*/  USHF.L.U32 UR5, UR7, UR5, URZ ;  /* 0x0000000507057299 */ /* 0x000fe4000800063f */
[----:B------:R-:W-:Y:S01]  /*5070*/  ULOP3.LUT UR6, URZ, UR6, URZ, 0x33, !UPT ;  /* 0x000000063f067292 */ /* 0x000fe2000f8e333f */
[----:B------:R-:W-:Y:S01]  /*5080*/  ULDC.64 UR30, c[0x0][0x198] ;  /* 0x00006600001e7ab9 */ /* 0x000fe20000000a00 */
[----:B0-----:R-:W-:-:S10]  /*5090*/  IMAD.U32 R11, RZ, RZ, UR8 ;  /* 0x00000008ff0b7e24 */ /* 0x001fd4000f8e00ff */
.L_x_115:
[----:B------:R-:W-:-:S03]  /*50a0*/  UMOV UR7, 0xffffffff ;  /* 0xffffffff00077882 */ /* 0x000fc60000000000 */
[----:B------:R-:W-:Y:S05]  /*50b0*/  BRA.DIV UR7, `(.L_x_104) ;  /* 0x0000001207407947 */ /* 0x000fea000b800000 */
[----:B------:R-:W-:-:S13]  /*50c0*/  ELECT P6, URZ, PT ;  /* 0x00000000003f782f */ /* 0x000fda00038c0000 */
.L_x_129:
[----:B------:R-:W0:Y:S01]  /*50d0*/  LDC R4, c[0x0][0x28c] ;  /* 0x0000a300ff047b82 */ /* 0x000e220000000800 */
[----:B------:R-:W-:Y:S01]  /*50e0*/  BSSY B1, `(.L_x_105) ;  /* 0x0000048000017945 */ /* 0x000fe20003800000 */
[----:B0-----:R-:W-:-:S13]  /*50f0*/  ISETP.LT.OR P6, PT, R4, 0x1, !P6 ;  /* 0x000000010400780c */ /* 0x001fda00077c1670 */
[----:B------:R-:W-:Y:S05]  /*5100*/  @P6 BRA `(.L_x_106) ;  /* 0x0000000400146947 */ /* 0x000fea0003800000 */
[----:B------:R-:W-:Y:S02]  /*5110*/  IMAD R11, R22, 0x2, R11 ;  /* 0x00000002160b7824 */ /* 0x000fe400078e020b */
[----:B------:R-:W-:Y:S02]  /*5120*/  IMAD.SHL.U32 R18, R18, 0x40, RZ ;  /* 0x0000004012127824 */ /* 0x000fe400078e00ff */
[----:B------:R-:W-:Y:S02]  /*5130*/  IMAD.MOV.U32 R15, RZ, RZ, RZ ;  /* 0x000000ffff0f7224 */ /* 0x000fe400078e00ff */
[----:B------:R-:W-:Y:S02]  /*5140*/  IMAD.U32 R20, RZ, RZ, UR13 ;  /* 0x0000000dff147e24 */ /* 0x000fe4000f8e00ff */
[----:B------:R-:W-:Y:S02]  /*5150*/  IMAD.MOV.U32 R4, RZ, RZ, R3 ;  /* 0x000000ffff047224 */ /* 0x000fe400078e0003 */
[----:B------:R-:W-:-:S02]  /*5160*/  IMAD.MOV.U32 R6, RZ, RZ, R8 ;  /* 0x000000ffff067224 */ /* 0x000fc400078e0008 */
[----:B------:R-:W-:-:S07]  /*5170*/  IMAD.SHL.U32 R12, R11, 0x20, RZ ;  /* 0x000000200b0c7824 */ /* 0x000fce00078e00ff */
.L_x_110:
[----:B------:R-:W0:Y:S01]  /*5180*/  S2UR UR7, SR_CgaCtaId ;  /* 0x00000000000779c3 */ /* 0x000e220000008800 */
[----:B------:R-:W-:Y:S02]  /*5190*/  MOV R14, 0x400 ;  /* 0x00000400000e7802 */ /* 0x000fe40000000f00 */
[----:B------:R-:W-:-:S05]  /*51a0*/  SHF.L.U32 R5, R4, 0x1f, RZ ;  /* 0x0000001f04057819 */ /* 0x000fca00000006ff */
[----:B------:R-:W1:Y:S01]  /*51b0*/  @!P2 LDC R7, c[0x0][0x500] ;  /* 0x00014000ff07ab82 */ /* 0x000e620000000800 */
[----:B0-----:R-:W-:-:S05]  /*51c0*/  IMAD.U32 R11, RZ, RZ, UR7 ;  /* 0x00000007ff0b7e24 */ /* 0x001fca000f8e00ff */
[----:B------:R-:W-:-:S05]  /*51d0*/  LEA R13, R11, R14, 0x18 ;  /* 0x0000000e0b0d7211 */ /* 0x000fca00078ec0ff */
[----:B------:R-:W-:-:S04]  /*51e0*/  IMAD R14, R6, 0x8, R13 ;  /* 0x00000008060e7824 */ /* 0x000fc800078e020d */
[----:B------:R-:W0:Y:S02]  /*51f0*/  SYNCS.PHASECHK.TRANS64.TRYWAIT P1, [R14+URZ+0x28], R5 ;  /* 0x000028050e0075a7 */ /* 0x000e24000802017f */
[----:B01----:R-:W-:Y:S05]  /*5200*/  @!P1 BRA `(.L_x_107) ;  /* 0x00000010000c9947 */ /* 0x003fea0003800000 */
.L_x_130:
[----:B0-----:R-:W-:Y:S01]  /*5210*/  PRMT R5, R9, 0x9910, RZ ;  /* 0x0000991009057816 */ /* 0x001fe200000000ff */
[----:B------:R0:W-:Y:S03]  /*5220*/  @!P2 SYNCS.ARRIVE.TRANS64 RZ, [R14+URZ], R7 ;  /* 0x000000070effa9a7 */ /* 0x0001e6000800003f */
[----:B------:R-:W-:-:S13]  /*5230*/  ISETP.NE.AND P1, PT, R5, 0x2, PT ;  /* 0x000000020500780c */ /* 0x000fda0003f25270 */
[----:B0-----:R-:W-:Y:S05]  /*5240*/  @P1 BRA `(.L_x_108) ;  /* 0x0000000000041947 */ /* 0x001fea0003800000 */
[----:B------:R-:W-:Y:S01]  /*5250*/  BPT.TRAP 0x1 ;  /* 0x000000040000795c */ /* 0x000fe20000300000 */
.L_x_108:
[----:B------:R-:W-:Y:S05]  /*5260*/  @P0 BRA `(.L_x_109) ;  /* 0x0000000000040947 */ /* 0x000fea0003800000 */
[----:B------:R-:W-:Y:S01]  /*5270*/  BPT.TRAP 0x1 ;  /* 0x000000040000795c */ /* 0x000fe20000300000 */
.L_x_109:
[----:B------:R-:W-:Y:S01]  /*5280*/  IMAD R5, R6, 0x4, R11 ;  /* 0x0000000406057824 */ /* 0x000fe200078e020b */
[----:B------:R-:W-:Y:S01]  /*5290*/  R2UR UR34, R15 ;  /* 0x000000000f2272ca */ /* 0x000fe200000e0000 */
[----:B------:R-:W-:Y:S01]  /*52a0*/  VIADD R20, R20, 0xffffffff ;  /* 0xffffffff14147836 */ /* 0x000fe20000000000 */
[----:B------:R-:W-:Y:S01]  /*52b0*/  R2UR UR33, R14 ;  /* 0x000000000e2172ca */ /* 0x000fe200000e0000 */
[----:B------:R-:W-:Y:S01]  /*52c0*/  IMAD.SHL.U32 R5, R5, 0x800, RZ ;  /* 0x0000080005057824 */ /* 0x000fe200078e00ff */
[----:B------:R-:W-:Y:S01]  /*52d0*/  R2UR UR36, R19 ;  /* 0x00000000132472ca */ /* 0x000fe200000e0000 */
[----:B------:R-:W-:Y:S01]  /*52e0*/  UIADD3 UR14, UP0, UR30, 0xf0, URZ ;  /* 0x000000f01e0e7890 */ /* 0x000fe2000ff1e03f */
[----:B------:R-:W-:Y:S01]  /*52f0*/  R2UR UR35, R12 ;  /* 0x000000000c2372ca */ /* 0x000fe200000e0000 */
[--C-:B------:R-:W-:Y:S01]  /*5300*/  IMAD R5, R5, 0x2, R13.reuse ;  /* 0x0000000205057824 */ /* 0x100fe200078e020d */
[----:B------:R-:W-:Y:S01]  /*5310*/  R2UR UR19, R18 ;  /* 0x00000000121372ca */ /* 0x000fe200000e0000 */
[----:B------:R-:W-:Y:S01]  /*5320*/  IMAD R13, R6, 0x4000, R13 ;  /* 0x00004000060d7824 */ /* 0x000fe200078e020d */
[----:B------:R-:W-:Y:S01]  /*5330*/  UIADD3 UR38, UP1, UR30, 0x1f0, URZ ;  /* 0x000001f01e267890 */ /* 0x000fe2000ff3e03f */
[----:B------:R-:W-:Y:S01]  /*5340*/  ISETP.GT.AND P3, PT, R20, 0x1, PT ;  /* 0x000000011400780c */ /* 0x000fe20003f64270 */
[----:B------:R-:W-:Y:S01]  /*5350*/  UIADD3.X UR15, URZ, UR31, URZ, UP0, !UPT ;  /* 0x0000001f3f0f7290 */ /* 0x000fe200087fe43f */
[----:B------:R-:W-:Y:S01]  /*5360*/  R2UR UR24, R5 ;  /* 0x00000000051872ca */ /* 0x000fe200000e0000 */
[----:B------:R-:W-:Y:S01]  /*5370*/  UIADD3 UR26, UR34, 0x40, URZ ;  /* 0x00000040221a7890 */ /* 0x000fe2000fffe03f */
[----:B------:R-:W-:Y:S01]  /*5380*/  R2UR UR8, R13 ;  /* 0x000000000d0872ca */ /* 0x000fe200000e0000 */
[----:B------:R-:W-:Y:S01]  /*5390*/  UIADD3.X UR39, URZ, UR31, URZ, UP1, !UPT ;  /* 0x0000001f3f277290 */ /* 0x000fe20008ffe43f */
[----:B------:R-:W-:Y:S01]  /*53a0*/  VIADD R6, R6, 0x1 ;  /* 0x0000000106067836 */ /* 0x000fe20000000000 */
[----:B------:R-:W-:Y:S01]  /*53b0*/  UMOV UR7, 0x30000 ;  /* 0x0003000000077882 */ /* 0x000fe20000000000 */
[----:B------:R-:W-:Y:S01]  /*53c0*/  UMOV UR22, 0x0 ;  /* 0x0000000000167882 */ /* 0x000fe20000000000 */
[----:B------:R-:W-:Y:S01]  /*53d0*/  UMOV UR23, 0x10000000 ;  /* 0x1000000000177882 */ /* 0x000fe20000000000 */
[----:B------:R-:W-:Y:S01]  /*53e0*/  UMOV UR25, UR33 ;  /* 0x0000002100197c82 */ /* 0x000fe20008000000 */
[----:B------:R-:W-:Y:S01]  /*53f0*/  ISETP.NE.AND P1, PT, R6, 0x5, PT ;  /* 0x000000050600780c */ /* 0x000fe20003f25270 */
[----:B------:R-:W-:Y:S01]  /*5400*/  UMOV UR28, UR36 ;  /* 0x00000024001c7c82 */ /* 0x000fe20008000000 */
[----:B------:R-:W-:Y:S01]  /*5410*/  UMOV UR27, UR35 ;  /* 0x00000023001b7c82 */ /* 0x000fe20008000000 */
[----:B------:R-:W-:Y:S01]  /*5420*/  UMOV UR17, UR33 ;  /* 0x0000002100117c82 */ /* 0x000fe20008000000 */
[----:B------:R-:W-:Y:S01]  /*5430*/  UIADD3 UR32, UR24, 0x180, URZ ;  /* 0x0000018018207890 */ /* 0x000fe2000fffe03f */
[----:B------:R-:W-:Y:S01]  /*5440*/  SEL R5, RZ, 0x1, P1 ;  /* 0x00000001ff057807 */ /* 0x000fe20000800000 */
[----:B------:R-:W-:Y:S01]  /*5450*/  UIADD3 UR24, UR24, 0x2180, URZ ;  /* 0x0000218018187890 */ /* 0x000fe2000fffe03f */
[----:B------:R-:W-:Y:S01]  /*5460*/  VIADD R15, R15, 0x80 ;  /* 0x000000800f0f7836 */ /* 0x000fe20000000000 */
[----:B------:R-:W-:Y:S01]  /*5470*/  UIADD3 UR16, UR8, 0x14180, URZ ;  /* 0x0001418008107890 */ /* 0x000fe2000fffe03f */
[----:B------:R-:W-:Y:S01]  /*5480*/  LOP3.LUT R4, R4, R5, RZ, 0x3c, !PT ;  /* 0x0000000504047212 */ /* 0x000fe200078e3cff */
[----:B------:R-:W-:Y:S01]  /*5490*/  UIADD3 UR8, UR8, 0x16180, URZ ;  /* 0x0001618008087890 */ /* 0x000fe2000fffe03f */
[----:B------:R-:W-:Y:S01]  /*54a0*/  SEL R6, R6, RZ, P1 ;  /* 0x000000ff06067207 */ /* 0x000fe20000800000 */
[----:B------:R-:W-:Y:S01]  /*54b0*/  UMOV UR18, UR34 ;  /* 0x0000002200127c82 */ /* 0x000fe20008000000 */
[----:B------:R-:W-:Y:S01]  /*54c0*/  UMOV UR20, UR36 ;  /* 0x0000002400147c82 */ /* 0x000fe20008000000 */
[----:B------:R0:W-:Y:S01]  /*54d0*/  UTMALDG.3D.MULTICAST [UR32], [UR14], UR7, desc[UR22] ;  /* 0x000016200e0073b4 */ /* 0x0001e20008011807 */
[----:B------:R-:W-:Y:S01]  /*54e0*/  UMOV UR9, UR33 ;  /* 0x0000002100097c82 */ /* 0x000fe20008000000 */
[----:B------:R-:W-:Y:S01]  /*54f0*/  UMOV UR11, UR19 ;  /* 0x00000013000b7c82 */ /* 0x000fe20008000000 */
[----:B------:R-:W-:Y:S01]  /*5500*/  UMOV UR12, UR36 ;  /* 0x00000024000c7c82 */ /* 0x000fe20008000000 */
[----:B------:R-:W-:Y:S01]  /*5510*/  UMOV UR10, UR26 ;  /* 0x0000001a000a7c82 */ /* 0x000fe20008000000 */
[----:B------:R0:W-:Y:S01]  /*5520*/  UTMALDG.3D.MULTICAST [UR24], [UR14], UR7, desc[UR22] ;  /* 0x000016180e0073b4 */ /* 0x0001e20008011807 */
[----:B------:R0:W-:Y:S01]  /*5530*/  UTMALDG.3D [UR16], [UR38], desc[UR22] ;  /* 0x00001610260075b4 */ /* 0x0001e20008011000 */
[----:B------:R0:W-:Y:S02]  /*5540*/  UTMALDG.3D [UR8], [UR38], desc[UR22] ;  /* 0x00001608260075b4 */ /* 0x0001e40008011000 */
[----:B0-----:R-:W-:Y:S05]  /*5550*/  @P3 BRA `(.L_x_110) ;  /* 0xfffffffc00083947 */ /* 0x001fea000383ffff */
.L_x_106:
[----:B------:R-:W-:Y:S05]  /*5560*/  BSYNC B1 ;  /* 0x0000000000017941 */ /* 0x000fea0003800000 */
.L_x_105:
[----:B------:R-:W3:Y:S01]  /*5570*/  LDL.64 R24, [R1] ;  /* 0x0000000001187983 */ /* 0x000ee20000100a00 */
[----:B------:R-:W-:Y:S01]  /*5580*/  LOP3.LUT P4, RZ, R10, 0xff, RZ, 0xc0, !PT ;  /* 0x000000ff0aff7812 */ /* 0x000fe2000788c0ff */
[----:B------:R-:W-:Y:S01]  /*5590*/  VIADD R7, R8, UR40 ;  /* 0x0000002808077c36 */ /* 0x000fe20008000000 */
[----:B------:R-:W-:Y:S01]  /*55a0*/  ULDC.64 UR8, c[0x0][0x650] ;  /* 0x0001940000087ab9 */ /* 0x000fe20000000a00 */
[----:B------:R-:W-:Y:S01]  /*55b0*/  IMAD.U32 R8, RZ, RZ, UR40 ;  /* 0x00000028ff087e24 */ /* 0x000fe2000f8e00ff */
[----:B------:R-:W-:Y:S01]  /*55c0*/  UISETP.GE.U32.AND UP0, UPT, UR40, 0x5, UPT ;  /* 0x000000052800788c */ /* 0x000fe2000bf06070 */
[----:B------:R-:W-:Y:S01]  /*55d0*/  BSSY B1, `(.L_x_111) ;  /* 0x000006b000017945 */ /* 0x000fe20003800000 */
[----:B------:R-:W-:Y:S01]  /*55e0*/  ISETP.GT.U32.AND P1, PT, R7, 0x4, PT ;  /* 0x000000040700780c */ /* 0x000fe20003f24070 */
[----:B------:R-:W-:Y:S01]  /*55f0*/  IMAD.MOV.U32 R22, RZ, RZ, -0x1 ;  /* 0xffffffffff167424 */ /* 0x000fe200078e00ff */
[----:B------:R-:W-:Y:S01]  /*5600*/  PRMT R10, RZ, 0x7610, R10 ;  /* 0x00007610ff0a7816 */ /* 0x000fe2000000000a */
[----:B------:R-:W-:Y:S01]  /*5610*/  IMAD.MOV.U32 R18, RZ, RZ, -0x1 ;  /* 0xffffffffff127424 */ /* 0x000fe200078e00ff */
[----:B------:R-:W-:Y:S01]  /*5620*/  ISETP.LT.U32.AND P1, PT, R8, 0x5, P1 ;  /* 0x000000050800780c */ /* 0x000fe20000f21070 */
[----:B------:R-:W-:Y:S01]  /*5630*/  IMAD.MOV.U32 R19, RZ, RZ, -0x1 ;  /* 0xffffffffff137424 */ /* 0x000fe200078e00ff */
[----:B------:R-:W-:Y:S01]  /*5640*/  PLOP3.LUT P3, PT, PT, PT, UP0, 0x80, 0x0 ;  /* 0x000000000000781c */ /* 0x000fe20003f6f008 */
[----:B------:R-:W0:Y:S01]  /*5650*/  @P4 S2R R11, SR_CgaCtaId ;  /* 0x00000000000b4919 */ /* 0x000e220000008800 */
[----:B------:R-:W-:-:S04]  /*5660*/  @P4 MOV R4, 0x400 ;  /* 0x0000040000044802 */ /* 0x000fc80000000f00 */
[----:B0-----:R-:W-:Y:S01]  /*5670*/  @P4 LEA R6, R11, R4, 0x18 ;  /* 0x000000040b064211 */ /* 0x001fe200078ec0ff */
[----:B------:R-:W-:Y:S01]  /*5680*/  IMAD.WIDE.U32 R4, R7, -0x33333333, RZ ;  /* 0xcccccccd07047825 */ /* 0x000fe200078e00ff */
[----:B------:R-:W-:Y:S02]  /*5690*/  SEL R4, RZ, 0x1, !P1 ;  /* 0x00000001ff047807 */ /* 0x000fe40004800000 */
[----:B------:R0:W-:Y:S02]  /*56a0*/  @P4 SYNCS.ARRIVE.TRANS64.A1T0 RZ, [R6+URZ+0x88], RZ ;  /* 0x000088ff06ff49a7 */ /* 0x0001e4000810003f */
[----:B------:R-:W-:Y:S02]  /*56b0*/  LOP3.LUT R3, R3, R4, RZ, 0x3c, !PT ;  /* 0x0000000403037212 */ /* 0x000fe400078e3cff */
[----:B------:R-:W-:Y:S02]  /*56c0*/  PRMT R4, RZ, 0x7610, R4 ;  /* 0x00007610ff047816 */ /* 0x000fe40000000004 */
[----:B0-----:R-:W-:-:S04]  /*56d0*/  SHF.R.U32.HI R6, RZ, 0x2, R5 ;  /* 0x00000002ff067819 */ /* 0x001fc80000011605 */
[----:B------:R-:W-:Y:S01]  /*56e0*/  @P3 LOP3.LUT R3, R3, 0x1, R6, 0x78, !PT ;  /* 0x0000000103033812 */ /* 0x000fe200078e7806 */
[----:B------:R-:W-:Y:S01]  /*56f0*/  IMAD R8, R6, -0x5, R7 ;  /* 0xfffffffb06087824 */ /* 0x000fe200078e0207 */
[----:B---3--:R-:W-:-:S04]  /*5700*/  IADD3 R16, P4, R16, R24, RZ ;  /* 0x0000001810107210 */ /* 0x008fc80007f9e0ff */
[----:B------:R-:W-:Y:S01]  /*5710*/  ISETP.GE.U32.AND P1, PT, R16, UR8, PT ;  /* 0x0000000810007c0c */ /* 0x000fe2000bf26070 */
[----:B------:R-:W-:-:S05]  /*5720*/  IMAD.X R17, R17, 0x1, R0, P4 ;  /* 0x0000000111117824 */ /* 0x000fca00020e0600 */
[----:B------:R-:W-:-:S13]  /*5730*/  ISETP.GE.U32.AND.EX P1, PT, R17, UR9, PT, P1 ;  /* 0x0000000911007c0c */ /* 0x000fda000bf26110 */
[----:B------:R-:W-:Y:S05]  /*5740*/  @P1 BRA `(.L_x_112) ;  /* 0x00000004004c1947 */ /* 0x000fea0003800000 */
[----:B------:R-:W0:Y:S01]  /*5750*/  S2R R13, SR_CTAID.X ;  /* 0x00000000000d7919 */ /* 0x000e220000002500 */
[----:B------:R-:W-:Y:S01]  /*5760*/  ULDC.64 UR8, c[0x0][0x628] ;  /* 0x00018a0000087ab9 */ /* 0x000fe20000000a00 */
[----:B------:R-:W1:Y:S01]  /*5770*/  LDC R14, c[0x0][0x144] ;  /* 0x00005100ff0e7b82 */ /* 0x000e620000000800 */
[----:B------:R-:W-:Y:S01]  /*5780*/  ISETP.NE.U32.AND P1, PT, RZ, UR8, PT ;  /* 0x00000008ff007c0c */ /* 0x000fe2000bf25070 */
[----:B------:R-:W3:Y:S01]  /*5790*/  S2R R12, SR_CTAID.Y ;  /* 0x00000000000c7919 */ /* 0x000ee20000002600 */
[----:B------:R-:W-:Y:S01]  /*57a0*/  ULDC UR10, c[0x0][0x630] ;  /* 0x00018c00000a7ab9 */ /* 0x000fe20000000800 */
[----:B------:R-:W-:Y:S01]  /*57b0*/  ULDC UR11, c[0x0][0x150] ;  /* 0x00005400000b7ab9 */ /* 0x000fe20000000800 */
[----:B------:R-:W-:Y:S01]  /*57c0*/  ISETP.NE.AND.EX P1, PT, RZ, UR9, PT, P1 ;  /* 0x00000009ff007c0c */ /* 0x000fe2000bf25310 */
[----:B------:R-:W-:Y:S02]  /*57d0*/  IMAD.MOV.U32 R4, RZ, RZ, R16 ;  /* 0x000000ffff047224 */ /* 0x000fe400078e0010 */
[----:B------:R-:W-:Y:S01]  /*57e0*/  IMAD.MOV.U32 R5, RZ, RZ, R17 ;  /* 0x000000ffff057224 */ /* 0x000fe200078e0011 */
[----:B0-----:R-:W-:-:S09]  /*57f0*/  I2FP.F32.U32 R18, R13 ;  /* 0x0000000d00127245 */ /* 0x001fd20000201000 */
[----:B------:R-:W-:Y:S05]  /*5800*/  @!P1 BRA `(.L_x_113) ;  /* 0x0000000000289947 */ /* 0x000fea0003800000 */
[----:B------:R-:W-:Y:S02]  /*5810*/  ULDC UR7, c[0x0][0x634] ;  /* 0x00018d0000077ab9 */ /* 0x000fe40000000800 */
[----:B------:R-:W-:-:S05]  /*5820*/  IADD3 R5, P1, R16, UR7, RZ ;  /* 0x0000000710057c10 */ /* 0x000fca000ff3e0ff */
[----:B------:R-:W-:-:S04]  /*5830*/  IMAD.X R15, RZ, RZ, R17, P1 ;  /* 0x000000ffff0f7224 */ /* 0x000fc800008e0611 */
[----:B------:R-:W-:-:S04]  /*5840*/  IMAD.WIDE.U32 R6, R15, UR8, RZ ;  /* 0x000000080f067c25 */ /* 0x000fc8000f8e00ff */
[----:B------:R-:W-:-:S04]  /*5850*/  IMAD.WIDE.U32 R6, P1, R5, UR9, R6 ;  /* 0x0000000905067c25 */ /* 0x000fc8000f820006 */
[----:B------:R-:W-:-:S04]  /*5860*/  IMAD.WIDE.U32 R4, R5, UR8, RZ ;  /* 0x0000000805047c25 */ /* 0x000fc8000f8e00ff */
[----:B------:R-:W-:Y:S01]  /*5870*/  IMAD.MOV.U32 R4, RZ, RZ, R7 ;  /* 0x000000ffff047224 */ /* 0x000fe200078e0007 */
[----:B------:R-:W-:Y:S01]  /*5880*/  IADD3 RZ, P3, R5, R6, RZ ;  /* 0x0000000605ff7210 */ /* 0x000fe20007f7e0ff */
[----:B------:R-:W-:-:S04]  /*5890*/  IMAD.X R5, RZ, RZ, RZ, P1 ;  /* 0x000000ffff057224 */ /* 0x000fc800008e06ff */
[----:B------:R-:W-:-:S08]  /*58a0*/  IMAD.WIDE.U32.X R4, R15, UR9, R4, P3 ;  /* 0x000000090f047c25 */ /* 0x000fd000098e0404 */
.L_x_113:
[----:B------:R-:W-:Y:S01]  /*58b0*/  FMUL R18, R18, UR11 ;  /* 0x0000000b12127c20 */ /* 0x000fe20008400000 */
[--C-:B------:R-:W-:Y:S01]  /*58c0*/  SHF.R.U64 R19, R4, UR10, R5.reuse ;  /* 0x0000000a04137c19 */ /* 0x100fe20008001205 */
[----:B------:R-:W-:Y:S01]  /*58d0*/  ULDC.64 UR8, c[0x0][0x620] ;  /* 0x0001880000087ab9 */ /* 0x000fe20000000a00 */
[----:B------:R-:W-:Y:S01]  /*58e0*/  SHF.R.U32.HI R4, RZ, UR10, R5 ;  /* 0x0000000aff047c19 */ /* 0x000fe20008011605 */
[----:B------:R-:W-:Y:S01]  /*58f0*/  ULDC.64 UR10, c[0x0][0x640] ;  /* 0x00019000000a7ab9 */ /* 0x000fe20000000a00 */
[----:B------:R-:W-:Y:S01]  /*5900*/  IADD3 R5, P1, RZ, -R19, RZ ;  /* 0x80000013ff057210 */ /* 0x000fe20007f3e0ff */
[----:B------:R-:W0:Y:S01]  /*5910*/  F2I.U32.TRUNC.NTZ R18, R18 ;  /* 0x0000001200127305 */ /* 0x000e22000020f000 */
[----:B------:R-:W4:Y:S01]  /*5920*/  LDC R15, c[0x0][0x148] ;  /* 0x00005200ff0f7b82 */ /* 0x000f220000000800 */
[----:B------:R-:W-:Y:S02]  /*5930*/  ULDC UR7, c[0x0][0x618] ;  /* 0x0001860000077ab9 */ /* 0x000fe40000000800 */
[----:B------:R-:W-:Y:S01]  /*5940*/  IMAD.X R4, RZ, RZ, ~R4, P1 ;  /* 0x000000ffff047224 */ /* 0x000fe200008e0e04 */
[----:B------:R-:W-:-:S03]  /*5950*/  ISETP.NE.U32.AND P1, PT, RZ, UR10, PT ;  /* 0x0000000aff007c0c */ /* 0x000fc6000bf25070 */
[----:B------:R-:W-:Y:S01]  /*5960*/  IMAD R4, R4, UR8, RZ ;  /* 0x0000000804047c24 */ /* 0x000fe2000f8e02ff */
[----:B------:R-:W-:-:S03]  /*5970*/  ISETP.NE.AND.EX P1, PT, RZ, UR11, PT, P1 ;  /* 0x0000000bff007c0c */ /* 0x000fc6000bf25310 */
[C---:B------:R-:W-:Y:S02]  /*5980*/  IMAD R7, R5.reuse, UR9, R4 ;  /* 0x0000000905077c24 */ /* 0x040fe4000f8e0204 */
[----:B------:R-:W-:Y:S01]  /*5990*/  IMAD.WIDE.U32 R4, R5, UR8, R16 ;  /* 0x0000000805047c25 */ /* 0x000fe2000f8e0010 */
[----:B------:R-:W-:-:S03]  /*59a0*/  ULDC UR8, c[0x0][0x154] ;  /* 0x0000550000087ab9 */ /* 0x000fc60000000800 */
[----:B0-----:R-:W-:Y:S02]  /*59b0*/  IMAD.MOV R6, RZ, RZ, -R18 ;  /* 0x000000ffff067224 */ /* 0x001fe400078e0a12 */
[----:B------:R-:W-:Y:S02]  /*59c0*/  IMAD.IADD R5, R5, 0x1, R7 ;  /* 0x0000000105057824 */ /* 0x000fe400078e0207 */
[----:B-1----:R-:W-:Y:S01]  /*59d0*/  IMAD R13, R14, R6, R13 ;  /* 0x000000060e0d7224 */ /* 0x002fe200078e020d */
[----:B---3--:R-:W-:Y:S02]  /*59e0*/  I2FP.F32.U32 R6, R12 ;  /* 0x0000000c00067245 */ /* 0x008fe40000201000 */
[--C-:B------:R-:W-:Y:S02]  /*59f0*/  SHF.R.U64 R14, R4, UR7, R5.reuse ;  /* 0x00000007040e7c19 */ /* 0x100fe40008001205 */
[----:B------:R-:W-:Y:S01]  /*5a00*/  SHF.R.U32.HI R5, RZ, UR7, R5 ;  /* 0x00000007ff057c19 */ /* 0x000fe20008011605 */
[----:B------:R-:W-:Y:S01]  /*5a10*/  FMUL R6, R6, UR8 ;  /* 0x0000000806067c20 */ /* 0x000fe20008400000 */
[----:B------:R-:W-:-:S02]  /*5a20*/  ULDC UR7, c[0x0][0x608] ;  /* 0x0001820000077ab9 */ /* 0x000fc40000000800 */
[--C-:B------:R-:W-:Y:S01]  /*5a30*/  SHF.R.U64 R20, R14, UR7, R5.reuse ;  /* 0x000000070e147c19 */ /* 0x100fe20008001205 */
[----:B------:R0:W1:Y:S01]  /*5a40*/  F2I.U32.TRUNC.NTZ R21, R6 ;  /* 0x0000000600157305 */ /* 0x000062000020f000 */
[----:B------:R-:W-:Y:S01]  /*5a50*/  SHF.R.U32.HI R5, RZ, UR7, R5 ;  /* 0x00000007ff057c19 */ /* 0x000fe20008011605 */
[----:B------:R-:W-:-:S03]  /*5a60*/  ULDC UR7, c[0x0][0x658] ;  /* 0x0001960000077ab9 */ /* 0x000fc60000000800 */
[--C-:B------:R-:W-:Y:S02]  /*5a70*/  SHF.R.U64 R18, R20, UR7, R5.reuse ;  /* 0x0000000714127c19 */ /* 0x100fe40008001205 */
[----:B------:R-:W-:-:S03]  /*5a80*/  SHF.R.U32.HI R25, RZ, UR7, R5 ;  /* 0x00000007ff197c19 */ /* 0x000fc60008011605 */
[----:B------:R-:W-:Y:S02]  /*5a90*/  IMAD.MOV.U32 R4, RZ, RZ, R18 ;  /* 0x000000ffff047224 */ /* 0x000fe400078e0012 */
[----:B------:R-:W-:Y:S01]  /*5aa0*/  IMAD.MOV.U32 R5, RZ, RZ, R25 ;  /* 0x000000ffff057224 */ /* 0x000fe200078e0019 */
[----:B0-----:R-:W-:Y:S06]  /*5ab0*/  @!P1 BRA `(.L_x_114) ;  /* 0x0000000000289947 */ /* 0x001fec0003800000 */
        /* <DEDUP_REMOVED lines=10> */
.L_x_114:
[----:B------:R-:W-:Y:S01]  /*5b60*/  ISETP.NE.AND P1, PT, R2, 0x1, PT ;  /* 0x000000010200780c */ /* 0x000fe20003f25270 */
[----:B------:R-:W-:Y:S01]  /*5b70*/  ULDC UR7, c[0x0][0x648] ;  /* 0x0001920000077ab9 */ /* 0x000fe20000000800 */
[----:B------:R-:W-:Y:S01]  /*5b80*/  LOP3.LUT R20, R20, UR6, RZ, 0xc0, !PT ;  /* 0x0000000614147c12 */ /* 0x000fe2000f8ec0ff */
[----:B-1----:R-:W-:Y:S01]  /*5b90*/  IMAD.MOV R21, RZ, RZ, -R21 ;  /* 0x000000ffff157224 */ /* 0x002fe200078e0a15 */
[----:B------:R-:W-:Y:S01]  /*5ba0*/  SHF.R.U64 R5, R4, UR7, R5 ;  /* 0x0000000704057c19 */ /* 0x000fe20008001205 */
[----:B------:R-:W-:Y:S01]  /*5bb0*/  ULDC UR7, c[0x0][0x638] ;  /* 0x00018e0000077ab9 */ /* 0x000fe20000000800 */
[----:B------:R-:W-:Y:S01]  /*5bc0*/  ULDC UR8, c[0x0][0x610] ;  /* 0x0001840000087ab9 */ /* 0x000fe20000000800 */
[----:B------:R-:W-:Y:S02]  /*5bd0*/  IMAD.MOV.U32 R4, RZ, RZ, 0x1 ;  /* 0x00000001ff047424 */ /* 0x000fe400078e00ff */
[----:B------:R-:W-:Y:S02]  /*5be0*/  IMAD.MOV R7, RZ, RZ, -R5 ;  /* 0x000000ffff077224 */ /* 0x000fe400078e0a05 */
[----:B------:R-:W-:Y:S01]  /*5bf0*/  IMAD R20, R5, UR5, R20 ;  /* 0x0000000505147c24 */ /* 0x000fe2000f8e0214 */
[----:B------:R-:W-:Y:S01]  /*5c00*/  LOP3.LUT R5, R14, UR4, RZ, 0xc0, !PT ;  /* 0x000000040e057c12 */ /* 0x000fe2000f8ec0ff */
[----:B----4-:R-:W-:-:S02]  /*5c10*/  @P1 IMAD R13, R15, R21, R12 ;  /* 0x000000150f0d1224 */ /* 0x010fc400078e020c */
[----:B------:R-:W-:Y:S01]  /*5c20*/  IMAD R18, R7, UR7, R18 ;  /* 0x0000000707127c24 */ /* 0x000fe2000f8e0212 */
[----:B------:R-:W-:Y:S01]  /*5c30*/  ULDC UR7, c[0x0][0x600] ;  /* 0x0001800000077ab9 */ /* 0x000fe20000000800 */
[----:B------:R-:W-:Y:S02]  /*5c40*/  IMAD R13, R20, UR8, R13 ;  /* 0x00000008140d7c24 */ /* 0x000fe4000f8e020d */
[----:B------:R-:W-:-:S05]  /*5c50*/  IMAD R22, R18, UR7, R5 ;  /* 0x0000000712167c24 */ /* 0x000fca000f8e0205 */
[----:B------:R-:W-:Y:S02]  /*5c60*/  SEL R18, R22, R13, !P1 ;  /* 0x0000000d16127207 */ /* 0x000fe40004800000 */
[----:B------:R-:W-:-:S07]  /*5c70*/  SEL R22, R13, R22, !P1 ;  /* 0x000000160d167207 */ /* 0x000fce0004800000 */
.L_x_112:
[----:B------:R-:W-:Y:S05]  /*5c80*/  BSYNC B1 ;  /* 0x0000000000017941 */ /* 0x000fea0003800000 */
.L_x_111:
[----:B------:R-:W-:-:S13]  /*5c90*/  LOP3.LUT P1, RZ, R4, 0xff, RZ, 0xc0, !PT ;  /* 0x000000ff04ff7812 */ /* 0x000fda000782c0ff */
[----:B------:R-:W-:Y:S05]  /*5ca0*/  @P1 BRA `(.L_x_115) ;  /* 0xfffffff000fc1947 */ /* 0x000fea000383ffff */
[----:B------:R-:W-:Y:S05]  /*5cb0*/  BSYNC B0 ;  /* 0x0000000000007941 */ /* 0x000fea0003800000 */
.L_x_103:
[----:B------:R-:W-:-:S03]  /*5cc0*/  UMOV UR7, 0xffffffff ;  /* 0xffffffff00077882 */ /* 0x000fc60000000000 */
[----:B------:R-:W-:Y:S05]  /*5cd0*/  BRA.DIV UR7, `(.L_x_116) ;  /* 0x00000006076c7947 */ /* 0x000fea000b800000 */
[----:B------:R-:W-:-:S13]  /*5ce0*/  ELECT P6, URZ, PT ;  /* 0x00000000003f782f */ /* 0x000fda00038c0000 */
.L_x_133:
[----:B------:R-:W-:Y:S04]  /*5cf0*/  BSSY B0, `(.L_x_117) ;  /* 0x0000034000007945 */ /* 0x000fe80003800000 */
[----:B------:R-:W-:Y:S05]  /*5d00*/  @!P6 BRA `(.L_x_118) ;  /* 0x0000000000c8e947 */ /* 0x000fea0003800000 */
[----:B------:R-:W-:-:S04]  /*5d10*/  LOP3.LUT R23, R23, 0x2, RZ, 0xfc, !PT ;  /* 0x0000000217177812 */ /* 0x000fc800078efcff */
[----:B------:R-:W-:-:S13]  /*5d20*/  ISETP.NE.AND P0, PT, R23, 0x3, PT ;  /* 0x000000031700780c */ /* 0x000fda0003f05270 */
[----:B------:R-:W-:Y:S05]  /*5d30*/  @!P0 BRA `(.L_x_119) ;  /* 0x0000000000048947 */ /* 0x000fea0003800000 */
[----:B------:R-:W-:Y:S01]  /*5d40*/  BPT.TRAP 0x1 ;  /* 0x000000040000795c */ /* 0x000fe20000300000 */
.L_x_119:
[----:B------:R-:W0:Y:S01]  /*5d50*/  S2R R5, SR_CgaCtaId ;  /* 0x0000000000057919 */ /* 0x000e220000008800 */
[----:B------:R-:W-:Y:S02]  /*5d60*/  MOV R0, 0x400 ;  /* 0x0000040000007802 */ /* 0x000fe40000000f00 */
[----:B------:R-:W-:Y:S02]  /*5d70*/  SHF.L.U32 R2, R3, 0x1f, RZ ;  /* 0x0000001f03027819 */ /* 0x000fe400000006ff */
[----:B0-----:R-:W-:-:S05]  /*5d80*/  LEA R5, R5, R0, 0x18 ;  /* 0x0000000005057211 */ /* 0x001fca00078ec0ff */
[----:B------:R-:W-:-:S04]  /*5d90*/  VIADD R5, R5, 0x28 ;  /* 0x0000002805057836 */ /* 0x000fc80000000000 */
[C---:B------:R-:W-:Y:S02]  /*5da0*/  IMAD R7, R8.reuse, 0x8, R5 ;  /* 0x0000000808077824 */ /* 0x040fe400078e0205 */
[----:B------:R-:W-:Y:S02]  /*5db0*/  VIADD R8, R8, 0x1 ;  /* 0x0000000108087836 */ /* 0x000fe40000000000 */
[----:B------:R-:W0:Y:S03]  /*5dc0*/  SYNCS.PHASECHK.TRANS64.TRYWAIT P0, [R7+URZ], R2 ;  /* 0x00000002070075a7 */ /* 0x000e26000800017f */
[----:B------:R-:W-:-:S04]  /*5dd0*/  ISETP.NE.AND P1, PT, R8, 0x5, PT ;  /* 0x000000050800780c */ /* 0x000fc80003f25270 */
[----:B------:R-:W-:Y:S02]  /*5de0*/  SEL R0, RZ, 0x1, P1 ;  /* 0x00000001ff007807 */ /* 0x000fe40000800000 */
[----:B------:R-:W-:Y:S02]  /*5df0*/  SEL R8, R8, RZ, P1 ;  /* 0x000000ff08087207 */ /* 0x000fe40000800000 */
[----:B------:R-:W-:-:S03]  /*5e00*/  LOP3.LUT R9, R3, R0, RZ, 0x3c, !PT ;  /* 0x0000000003097212 */ /* 0x000fc600078e3cff */
[----:B------:R-:W-:Y:S01]  /*5e10*/  IMAD R6, R8, 0x8, R5 ;  /* 0x0000000808067824 */ /* 0x000fe200078e0205 */
[----:B------:R-:W-:Y:S01]  /*5e20*/  SHF.L.U32 R3, R9, 0x1f, RZ ;  /* 0x0000001f09037819 */ /* 0x000fe200000006ff */
[----:B0-----:R-:W-:Y:S06]  /*5e30*/  @!P0 BRA `(.L_x_120) ;  /* 0x0000000400348947 */ /* 0x001fec0003800000 */
.L_x_134:
[----:B------:R-:W1:Y:S01]  /*5e40*/  SYNCS.PHASECHK.TRANS64.TRYWAIT P0, [R6+URZ], R3 ;  /* 0x00000003060075a7 */ /* 0x000e62000800017f */
[----:B------:R-:W-:-:S05]  /*5e50*/  VIADD R0, R8, 0x1 ;  /* 0x0000000108007836 */ /* 0x000fca0000000000 */
[----:B------:R-:W-:-:S04]  /*5e60*/  ISETP.NE.AND P1, PT, R0, 0x5, PT ;  /* 0x000000050000780c */ /* 0x000fc80003f25270 */
[----:B0-----:R-:W-:Y:S02]  /*5e70*/  SEL R2, RZ, 0x1, P1 ;  /* 0x00000001ff027807 */ /* 0x001fe40000800000 */
[----:B------:R-:W-:Y:S02]  /*5e80*/  SEL R0, R0, RZ, P1 ;  /* 0x000000ff00007207 */ /* 0x000fe40000800000 */
[----:B------:R-:W-:-:S03]  /*5e90*/  LOP3.LUT R9, R9, R2, RZ, 0x3c, !PT ;  /* 0x0000000209097212 */ /* 0x000fc600078e3cff */
[----:B------:R-:W-:Y:S01]  /*5ea0*/  IMAD R7, R0, 0x8, R5 ;  /* 0x0000000800077824 */ /* 0x000fe200078e0205 */
[----:B------:R-:W-:Y:S01]  /*5eb0*/  SHF.L.U32 R4, R9, 0x1f, RZ ;  /* 0x0000001f09047819 */ /* 0x000fe200000006ff */
[----:B-1----:R-:W-:Y:S06]  /*5ec0*/  @!P0 BRA `(.L_x_121) ;  /* 0x0000000400248947 */ /* 0x002fec0003800000 */
.L_x_135:
[----:B------:R-:W1:Y:S01]  /*5ed0*/  SYNCS.PHASECHK.TRANS64.TRYWAIT P0, [R7+URZ], R4 ;  /* 0x00000004070075a7 */ /* 0x000e62000800017f */
[----:B------:R-:W-:-:S05]  /*5ee0*/  VIADD R0, R0, 0x1 ;  /* 0x0000000100007836 */ /* 0x000fca0000000000 */
[----:B------:R-:W-:-:S04]  /*5ef0*/  ISETP.NE.AND P1, PT, R0, 0x5, PT ;  /* 0x000000050000780c */ /* 0x000fc80003f25270 */
[----:B------:R-:W-:Y:S02]  /*5f00*/  SEL R2, RZ, 0x1, P1 ;  /* 0x00000001ff027807 */ /* 0x000fe40000800000 */
[----:B------:R-:W-:Y:S02]  /*5f10*/  SEL R0, R0, RZ, P1 ;  /* 0x000000ff00007207 */ /* 0x000fe40000800000 */
[----:B------:R-:W-:-:S03]  /*5f20*/  LOP3.LUT R9, R9, R2, RZ, 0x3c, !PT ;  /* 0x0000000209097212 */ /* 0x000fc600078e3cff */
[----:B0-----:R-:W-:Y:S01]  /*5f30*/  IMAD R6, R0, 0x8, R5 ;  /* 0x0000000800067824 */ /* 0x001fe200078e0205 */
[----:B------:R-:W-:Y:S01]  /*5f40*/  SHF.L.U32 R3, R9, 0x1f, RZ ;  /* 0x0000001f09037819 */ /* 0x000fe200000006ff */
[----:B-1----:R-:W-:Y:S06]  /*5f50*/  @!P0 BRA `(.L_x_122) ;  /* 0x0000000400148947 */ /* 0x002fec0003800000 */
.L_x_136:
[----:B------:R-:W1:Y:S01]  /*5f60*/  SYNCS.PHASECHK.TRANS64.TRYWAIT P0, [R6+URZ], R3 ;  /* 0x00000003060075a7 */ /* 0x000e62000800017f */
[----:B------:R-:W-:-:S05]  /*5f70*/  VIADD R0, R0, 0x1 ;  /* 0x0000000100007836 */ /* 0x000fca0000000000 */
[----:B------:R-:W-:-:S04]  /*5f80*/  ISETP.NE.AND P1, PT, R0, 0x5, PT ;  /* 0x000000050000780c */ /* 0x000fc80003f25270 */
[----:B------:R-:W-:Y:S02]  /*5f90*/  SEL R2, RZ, 0x1, P1 ;  /* 0x00000001ff027807 */ /* 0x000fe40000800000 */
[----:B------:R-:W-:Y:S02]  /*5fa0*/  SEL R0, R0, RZ, P1 ;  /* 0x000000ff00007207 */ /* 0x000fe40000800000 */
[----:B------:R-:W-:Y:S01]  /*5fb0*/  LOP3.LUT R2, R9, R2, RZ, 0x3c, !PT ;  /* 0x0000000209027212 */ /* 0x000fe200078e3cff */
[----:B-1----:R-:W-:Y:S06]  /*5fc0*/  @!P0 BRA `(.L_x_123) ;  /* 0x00000004000c8947 */ /* 0x002fec0003800000 */
.L_x_137:
[----:B------:R-:W-:Y:S01]  /*5fd0*/  IMAD R5, R0, 0x8, R5 ;  /* 0x0000000800057824 */ /* 0x000fe200078e0205 */
[----:B------:R-:W-:-:S07]  /*5fe0*/  SHF.L.U32 R0, R2, 0x1f, RZ ;  /* 0x0000001f02007819 */ /* 0x000fce00000006ff */
.L_x_124:
[----:B---3--:R3:W4:Y:S02]  /*5ff0*/  SYNCS.PHASECHK.TRANS64.TRYWAIT P0, [R5+URZ], R0 ;  /* 0x00000000050075a7 */ /* 0x008724000800017f */
[----:B----4-:R-:W-:Y:S05]  /*6000*/  @!P0 NANOSLEEP.SYNCS 0x989680 ;  /* 0x009896800000895d */ /* 0x010fea0003900000 */
[----:B------:R-:W4:Y:S02]  /*6010*/  @!P0 SYNCS.PHASECHK.TRANS64 P0, [R5+URZ], R0 ;  /* 0x00000000050085a7 */ /* 0x000f24000800007f */
[----:B----4-:R-:W-:Y:S05]  /*6020*/  @!P0 BRA `(.L_x_124) ;  /* 0xfffffffc00f08947 */ /* 0x010fea000383ffff */
.L_x_118:
[----:B------:R-:W-:Y:S05]  /*6030*/  BSYNC B0 ;  /* 0x0000000000007941 */ /* 0x000fea0003800000 */
.L_x_117:
[----:B------:R-:W-:Y:S05]  /*6040*/  EXIT ;  /* 0x000000000000794d */ /* 0x000fea0003800000 */
.L_x_19:
[----:B0-----:R-:W-:-:S04]  /*6050*/  IMAD.U32 R3, RZ, RZ, UR43 ;  /* 0x0000002bff037e24 */ /* 0x001fc8000f8e00ff */
[----:B------:R0:W1:Y:S03]  /*6060*/  SYNCS.PHASECHK.TRANS64.TRYWAIT P0, [R3+URZ+-0x8], R0 ;  /* 0xfffff800030075a7 */ /* 0x000066000800017f */
[----:B-1----:R-:W-:Y:S05]  /*6070*/  @!P0 NANOSLEEP.SYNCS 0x989680 ;  /* 0x009896800000895d */ /* 0x002fea0003900000 */
[----:B------:R-:W1:Y:S02]  /*6080*/  @!P0 SYNCS.PHASECHK.TRANS64 P0, [R3+URZ+-0x8], R0 ;  /* 0xfffff800030085a7 */ /* 0x000e64000800007f */
[----:B-1----:R-:W-:Y:S05]  /*6090*/  @!P0 BRA `(.L_x_19) ;  /* 0xfffffffc00ec8947 */ /* 0x002fea000383ffff */
[----:B------:R-:W-:Y:S05]  /*60a0*/  BRA `(.L_x_125) ;  /* 0xffffffb400cc7947 */ /* 0x000fea000383ffff */
.L_x_24:
[----:B-1----:R1:W2:Y:S02]  /*60b0*/  SYNCS.PHASECHK.TRANS64.TRYWAIT P1, [R3+URZ], R0 ;  /* 0x00000000030075a7 */ /* 0x0022a4000802017f */
[----:B--2---:R-:W-:Y:S05]  /*60c0*/  @!P1 NANOSLEEP.SYNCS 0x989680 ;  /* 0x009896800000995d */ /* 0x004fea0003900000 */
[----:B------:R-:W2:Y:S02]  /*60d0*/  @!P1 SYNCS.PHASECHK.TRANS64 P1, [R3+URZ], R0 ;  /* 0x00000000030095a7 */ /* 0x000ea4000802007f */
[----:B--2---:R-:W-:Y:S05]  /*60e0*/  @!P1 BRA `(.L_x_24) ;  /* 0xfffffffc00f09947 */ /* 0x004fea000383ffff */
[----:B------:R-:W-:Y:S05]  /*60f0*/  BRA `(.L_x_23) ;  /* 0xffffffb800387947 */ /* 0x000fea000383ffff */
.L_x_29:
[----:B-1----:R-:W-:-:S04]  /*6100*/  IMAD.U32 R5, RZ, RZ, UR4 ;  /* 0x00000004ff057e24 */ /* 0x002fc8000f8e00ff */
[----:B------:R1:W2:Y:S03]  /*6110*/  SYNCS.PHASECHK.TRANS64.TRYWAIT P1, [R5+URZ], R4 ;  /* 0x00000004050075a7 */ /* 0x0002a6000802017f */
[----:B--2---:R-:W-:Y:S05]  /*6120*/  @!P1 NANOSLEEP.SYNCS 0x989680 ;  /* 0x009896800000995d */ /* 0x004fea0003900000 */
[----:B------:R-:W2:Y:S02]  /*6130*/  @!P1 SYNCS.PHASECHK.TRANS64 P1, [R5+URZ], R4 ;  /* 0x00000004050095a7 */ /* 0x000ea4000802007f */
[----:B--2---:R-:W-:Y:S05]  /*6140*/  @!P1 BRA `(.L_x_29) ;  /* 0xfffffffc00ec9947 */ /* 0x004fea000383ffff */
[----:B------:R-:W-:Y:S05]  /*6150*/  BRA `(.L_x_28) ;  /* 0xffffffbc00607947 */ /* 0x000fea000383ffff */
.L_x_35:
[----:B0-----:R-:W-:-:S04]  /*6160*/  IMAD.U32 R3, RZ, RZ, UR43 ;  /* 0x0000002bff037e24 */ /* 0x001fc8000f8e00ff */
[----:B------:R0:W1:Y:S03]  /*6170*/  SYNCS.PHASECHK.TRANS64.TRYWAIT P0, [R3+URZ+0x8], R0 ;  /* 0x00000800030075a7 */ /* 0x000066000800017f */
[----:B-1----:R-:W-:Y:S05]  /*6180*/  @!P0 NANOSLEEP.SYNCS 0x989680 ;  /* 0x009896800000895d */ /* 0x002fea0003900000 */
[----:B------:R-:W1:Y:S02]  /*6190*/  @!P0 SYNCS.PHASECHK.TRANS64 P0, [R3+URZ+0x8], R0 ;  /* 0x00000800030085a7 */ /* 0x000e64000800007f */
[----:B-1----:R-:W-:Y:S05]  /*61a0*/  @!P0 BRA `(.L_x_35) ;  /* 0xfffffffc00ec8947 */ /* 0x002fea000383ffff */
[----:B------:R-:W-:Y:S05]  /*61b0*/  BRA `(.L_x_126) ;  /* 0xffffffc400107947 */ /* 0x000fea000383ffff */
.L_x_104:
[----:B------:R-:W-:Y:S01]  /*61c0*/  BSSY B1, `(.L_x_127) ;  /* 0x0000006000017945 */ /* 0x000fe20003800000 */
[----:B------:R-:W-:-:S07]  /*61d0*/  IMAD.MOV.U32 R15, RZ, RZ, -0x1 ;  /* 0xffffffffff0f7424 */ /* 0x000fce00078e00ff */
[----:B--2--5:R-:W-:Y:S05]  /*61e0*/  WARPSYNC.COLLECTIVE R15, `(.L_x_128) ;  /* 0x000000000f0c7348 */ /* 0x024fea0003c00000 */
[----:B------:R-:W-:Y:S02]  /*61f0*/  ELECT P6, UR62, PT ;  /* 0x00000000003e782f */ /* 0x000fe400038c0000 */
[----:B------:R-:W-:Y:S01]  /*6200*/  MOV R14, UR62 ;  /* 0x0000003e000e7c02 */ /* 0x000fe20008000f00 */
[----:B--2--5:R-:W-:Y:S10]  /*6210*/  ENDCOLLECTIVE ;  /* 0x000000000000791b */ /* 0x024ff40003800000 */
.L_x_128:
[----:B------:R-:W-:Y:S05]  /*6220*/  BSYNC B1 ;  /* 0x0000000000017941 */ /* 0x000fea0003800000 */
.L_x_127:
[----:B------:R-:W-:Y:S05]  /*6230*/  BRA `(.L_x_129) ;  /* 0xffffffec00a47947 */ /* 0x000fea000383ffff */
.L_x_107:
[----:B0-----:R0:W1:Y:S02]  /*6240*/  SYNCS.PHASECHK.TRANS64.TRYWAIT P1, [R14+URZ+0x28], R5 ;  /* 0x000028050e0075a7 */ /* 0x001064000802017f */
[----:B-1----:R-:W-:Y:S05]  /*6250*/  @!P1 NANOSLEEP.SYNCS 0x989680 ;  /* 0x009896800000995d */ /* 0x002fea0003900000 */
[----:B------:R-:W1:Y:S02]  /*6260*/  @!P1 SYNCS.PHASECHK.TRANS64 P1, [R14+URZ+0x28], R5 ;  /* 0x000028050e0095a7 */ /* 0x000e64000802007f */
[----:B-1----:R-:W-:Y:S05]  /*6270*/  @!P1 BRA `(.L_x_107) ;  /* 0xfffffffc00f09947 */ /* 0x002fea000383ffff */
[----:B------:R-:W-:Y:S05]  /*6280*/  BRA `(.L_x_130) ;  /* 0xffffffec00e07947 */ /* 0x000fea000383ffff */
.L_x_116:
[----:B------:R-:W-:Y:S01]  /*6290*/  BSSY B0, `(.L_x_131) ;  /* 0x0000006000007945 */ /* 0x000fe20003800000 */
[----:B------:R-:W-:-:S07]  /*62a0*/  IMAD.MOV.U32 R15, RZ, RZ, -0x1 ;  /* 0xffffffffff0f7424 */ /* 0x000fce00078e00ff */
[----:B--2--5:R-:W-:Y:S05]  /*62b0*/  WARPSYNC.COLLECTIVE R15, `(.L_x_132) ;  /* 0x000000000f0c7348 */ /* 0x024fea0003c00000 */
[----:B------:R-:W-:Y:S02]  /*62c0*/  ELECT P6, UR62, PT ;  /* 0x00000000003e782f */ /* 0x000fe400038c0000 */
[----:B------:R-:W-:Y:S01]  /*62d0*/  MOV R14, UR62 ;  /* 0x0000003e000e7c02 */ /* 0x000fe20008000f00 */
[----:B--2--5:R-:W-:Y:S10]  /*62e0*/  ENDCOLLECTIVE ;  /* 0x000000000000791b */ /* 0x024ff40003800000 */
.L_x_132:
[----:B------:R-:W-:Y:S05]  /*62f0*/  BSYNC B0 ;  /* 0x0000000000007941 */ /* 0x000fea0003800000 */
.L_x_131:
[----:B------:R-:W-:Y:S05]  /*6300*/  BRA `(.L_x_133) ;  /* 0xfffffff800787947 */ /* 0x000fea000383ffff */
.L_x_120:
[----:B0-----:R0:W1:Y:S02]  /*6310*/  SYNCS.PHASECHK.TRANS64.TRYWAIT P0, [R7+URZ], R2 ;  /* 0x00000002070075a7 */ /* 0x001064000800017f */
[----:B-1----:R-:W-:Y:S05]  /*6320*/  @!P0 NANOSLEEP.SYNCS 0x989680 ;  /* 0x009896800000895d */ /* 0x002fea0003900000 */
[----:B------:R-:W1:Y:S02]  /*6330*/  @!P0 SYNCS.PHASECHK.TRANS64 P0, [R7+URZ], R2 ;  /* 0x00000002070085a7 */ /* 0x000e64000800007f */
[----:B-1----:R-:W-:Y:S05]  /*6340*/  @!P0 BRA `(.L_x_120) ;  /* 0xfffffffc00f08947 */ /* 0x002fea000383ffff */
[----:B------:R-:W-:Y:S05]  /*6350*/  BRA `(.L_x_134) ;  /* 0xfffffff800b87947 */ /* 0x000fea000383ffff */
.L_x_121:
[----:B0-----:R0:W1:Y:S02]  /*6360*/  SYNCS.PHASECHK.TRANS64.TRYWAIT P0, [R6+URZ], R3 ;  /* 0x00000003060075a7 */ /* 0x001064000800017f */
[----:B-1----:R-:W-:Y:S05]  /*6370*/  @!P0 NANOSLEEP.SYNCS 0x989680 ;  /* 0x009896800000895d */ /* 0x002fea0003900000 */
[----:B------:R-:W1:Y:S02]  /*6380*/  @!P0 SYNCS.PHASECHK.TRANS64 P0, [R6+URZ], R3 ;  /* 0x00000003060085a7 */ /* 0x000e64000800007f */
[----:B-1----:R-:W-:Y:S05]  /*6390*/  @!P0 BRA `(.L_x_121) ;  /* 0xfffffffc00f08947 */ /* 0x002fea000383ffff */
[----:B------:R-:W-:Y:S05]  /*63a0*/  BRA `(.L_x_135) ;  /* 0xfffffff800c87947 */ /* 0x000fea000383ffff */
.L_x_122:
[----:B0-----:R0:W1:Y:S02]  /*63b0*/  SYNCS.PHASECHK.TRANS64.TRYWAIT P0, [R7+URZ], R4 ;  /* 0x00000004070075a7 */ /* 0x001064000800017f */
[----:B-1----:R-:W-:Y:S05]  /*63c0*/  @!P0 NANOSLEEP.SYNCS 0x989680 ;  /* 0x009896800000895d */ /* 0x002fea0003900000 */
[----:B------:R-:W1:Y:S02]  /*63d0*/  @!P0 SYNCS.PHASECHK.TRANS64 P0, [R7+URZ], R4 ;  /* 0x00000004070085a7 */ /* 0x000e64000800007f */
[----:B-1----:R-:W-:Y:S05]  /*63e0*/  @!P0 BRA `(.L_x_122) ;  /* 0xfffffffc00f08947 */ /* 0x002fea000383ffff */
[----:B------:R-:W-:Y:S05]  /*63f0*/  BRA `(.L_x_136) ;  /* 0xfffffff800d87947 */ /* 0x000fea000383ffff */
.L_x_123:
[----:B-1----:R1:W3:Y:S02]  /*6400*/  SYNCS.PHASECHK.TRANS64.TRYWAIT P0, [R6+URZ], R3 ;  /* 0x00000003060075a7 */ /* 0x0022e4000800017f */
[----:B---3--:R-:W-:Y:S05]  /*6410*/  @!P0 NANOSLEEP.SYNCS 0x989680 ;  /* 0x009896800000895d */ /* 0x008fea0003900000 */
[----:B------:R-:W3:Y:S02]  /*6420*/  @!P0 SYNCS.PHASECHK.TRANS64 P0, [R6+URZ], R3 ;  /* 0x00000003060085a7 */ /* 0x000ee4000800007f */
[----:B---3--:R-:W-:Y:S05]  /*6430*/  @!P0 BRA `(.L_x_123) ;  /* 0xfffffffc00f08947 */ /* 0x008fea000383ffff */
[----:B------:R-:W-:Y:S05]  /*6440*/  BRA `(.L_x_137) ;  /* 0xfffffff800e07947 */ /* 0x000fea000383ffff */
.L_x_138:
[----:B------:R-:W-:-:S00]  /*6450*/  BRA `(.L_x_138) ;  /* 0xfffffffc00fc7947 */ /* 0x000fc0000383ffff */
[----:B------:R-:W-:-:S00]  /*6460*/  NOP ;  /* 0x0000000000007918 */ /* 0x000fc00000000000 */
        /* <DEDUP_REMOVED lines=9> */
.L_x_139:


//--------------------- .nv.global.init           --------------------------
	.section	.nv.global.init,"aw",@progbits
.nv.global.init:
	.type		$str$22,@object
	.size		$str$22,($str$23 - $str$22)
$str$22:
        /*0000*/ 	.byte	0x6b, 0x5f, 0x74, 0x69, 0x6c, 0x65, 0x5f, 0x63, 0x6f, 0x75, 0x6e, 0x74, 0x20, 0x3e, 0x3d, 0x20
        /*0010*/ 	.byte	0x31, 0x00
	.type		$str$23,@object
	.size		$str$23,(__unnamed_1 - $str$23)
$str$23:
        /*0012*/ 	.byte	0x2f, 0x74, 0x6d, 0x70, 0x2f, 0x63, 0x75, 0x74, 0x6c, 0x61, 0x73, 0x73, 0x5f, 0x73, 0x77, 0x65
        /*0022*/ 	.byte	0x65, 0x70, 0x5f, 0x73, 0x72, 0x63, 0x2f, 0x69, 0x6e, 0x63, 0x6c, 0x75, 0x64, 0x65, 0x2f, 0x63
        /*0032*/ 	.byte	0x75, 0x74, 0x6c, 0x61, 0x73, 0x73, 0x2f, 0x67, 0x65, 0x6d, 0x6d, 0x2f, 0x63, 0x6f, 0x6c, 0x6c
        /*0042*/ 	.byte	0x65, 0x63, 0x74, 0x69, 0x76, 0x65, 0x2f, 0x73, 0x6d, 0x39, 0x30, 0x5f, 0x6d, 0x6d, 0x61, 0x5f
        /*0052*/ 	.byte	0x74, 0x6d, 0x61, 0x5f, 0x67, 0x6d, 0x6d, 0x61, 0x5f, 0x73, 0x73, 0x5f, 0x77, 0x61, 0x72, 0x70
        /*0062*/ 	.byte	0x73, 0x70, 0x65, 0x63, 0x69, 0x61, 0x6c, 0x69, 0x7a, 0x65, 0x64, 0x2e, 0x68, 0x70, 0x70, 0x00
	.type		__unnamed_1,@object
	.size		__unnamed_1,(.L_0 - __unnamed_1)
__unnamed_1:
        /*0072*/ 	.byte	0x76, 0x6f, 0x69, 0x64, 0x20, 0x63, 0x75, 0x74, 0x6c, 0x61, 0x73, 0x73, 0x3a, 0x3a, 0x67, 0x65
        /* <DEDUP_REMOVED lines=179> */
        /*0bb2*/ 	.byte	0x75, 0x74, 0x65, 0x3a, 0x3a, 0x69, 0x64, 0x65, 0x6e, 0x74, 0x69, 0x74, 0x79, 0x5d, 0x00
.L_0:


//--------------------- .nv.shared._ZN7cutlass13device_kernelINS_4gemm6kernel13GemmUniversalIN4cute5tupleIJiiiiEEENS1_10collective13CollectiveMmaINS1_34MainloopSm90TmaGmmaWarpSpecializedILi5ENS5_IJNS4_1CILi1EEENSA_ILi2EEESB_EEENS1_32KernelTmaWarpSpecializedPingpongEEENS5_IJNSA_ILi64EEESG_NSA_ILi128EEEEEENS_6half_tENS5_IJlSB_lEEESJ_SK_NS4_8TiledMMAINS4_8MMA_AtomIJNS4_4SM904GMMA25MMA_64x64x16_F32F16F16_SSILNSO_5MajorE0ELSQ_0ELNSO_7ScaleInE1ELSR_1EEEEEENS4_6LayoutINS5_IJSB_SB_SB_EEENS5_IJNSA_ILi0EEESW_SW_EEEEENS5_IJNS4_10UnderscoreESZ_SZ_EEEEENS4_23SM90_TMA_LOAD_MULTICASTENS4_14ComposedLayoutINS4_7SwizzleILi3ELi4ELi3EEENS4_18smem_ptr_flag_bitsILi16EEENSU_INS5_IJNSA_ILi8EEESG_EEENS5_IJSG_SB_EEEEEEEvNS4_8identityENS4_13SM90_TMA_LOADES1C_vS1D_EENS_8epilogue10collective6detail29Sm90TmaWarpSpecializedAdapterINS1H_15DefaultEpilogueISJ_SK_SK_NS1G_6thread17LinearCombinationISJ_Li1EffLNS1L_9ScaleType4KindE0ELNS_15FloatRoundStyleE2ESJ_EENS1_15EpilogueDefaultEEEEEvvEEEEvNT_6ParamsE --------------------------
	.section	.nv.shared._ZN7cutlass13device_kernelINS_4gemm6kernel13GemmUniversalIN4cute5tupleIJiiiiEEENS1_10collective13CollectiveMmaINS1_34MainloopSm90TmaGmmaWarpSpecializedILi5ENS5_IJNS4_1CILi1EEENSA_ILi2EEESB_EEENS1_32KernelTmaWarpSpecializedPingpongEEENS5_IJNSA_ILi64EEESG_NSA_ILi128EEEEEENS_6half_tENS5_IJlSB_lEEESJ_SK_NS4_8TiledMMAINS4_8MMA_AtomIJNS4_4SM904GMMA25MMA_64x64x16_F32F16F16_SSILNSO_5MajorE0ELSQ_0ELNSO_7ScaleInE1ELSR_1EEEEEENS4_6LayoutINS5_IJSB_SB_SB_EEENS5_IJNSA_ILi0EEESW_SW_EEEEENS5_IJNS4_10UnderscoreESZ_SZ_EEEEENS4_23SM90_TMA_LOAD_MULTICASTENS4_14ComposedLayoutINS4_7SwizzleILi3ELi4ELi3EEENS4_18smem_ptr_flag_bitsILi16EEENSU_INS5_IJNSA_ILi8EEESG_EEENS5_IJSG_SB_EEEEEEEvNS4_8identityENS4_13SM90_TMA_LOADES1C_vS1D_EENS_8epilogue10collective6detail29Sm90TmaWarpSpecializedAdapterINS1H_15DefaultEpilogueISJ_SK_SK_NS1G_6thread17LinearCombinationISJ_Li1EffLNS1L_9ScaleType4KindE0ELNS_15FloatRoundStyleE2ESJ_EENS1_15EpilogueDefaultEEEEEvvEEEEvNT_6ParamsE,"aw",@nobits
	.sectionflags	@""
	.align	16
	.zero		1024


//--------------------- .nv.shared.reserved.0     --------------------------
	.section	.nv.shared.reserved.0,"aw",@nobits
	.weak		__nv_reservedSMEM_offset_0_alias
	.size		__nv_reservedSMEM_offset_0_alias, 0, 0
	.other		__nv_reservedSMEM_offset_0_alias,@"STO_CUDA_RESERVED_SHARED STV_DEFAULT"
__nv_reservedSMEM_offset_0_alias:
	.zero		0


//--------------------- .nv.global                --------------------------
	.section	.nv.global,"aw",@nobits
.nv.global:
	.type		_ZN39_INTERNAL_dc7be581_4_k_cu_3e5fb927_32414cute1_E,@object
	.size		_ZN39_INTERNAL_dc7be581_4_k_cu_3e5fb927_32414cute1_E,(_ZN39_INTERNAL_dc7be581_4_k_cu_3e5fb927_32414cuda3std3__45__cpo6cbeginE - _ZN39_INTERNAL_dc7be581_4_k_cu_3e5fb927_32414cute1_E)
_ZN39_INTERNAL_dc7be581_4_k_cu_3e5fb927_32414cute1_E:
	.zero		1
	.type		_ZN39_INTERNAL_dc7be581_4_k_cu_3e5fb927_32414cuda3std3__45__cpo6cbeginE,@object
	.size		_ZN39_INTERNAL_dc7be581_4_k_cu_3e5fb927_32414cuda3std3__45__cpo6cbeginE,(_ZN39_INTERNAL_dc7be581_4_k_cu_3e5fb927_32414cuda3std3__48in_placeE - _ZN39_INTERNAL_dc7be581_4_k_cu_3e5fb927_32414cuda3std3__45__cpo6cbeginE)
_ZN39_INTERNAL_dc7be581_4_k_cu_3e5fb927_32414cuda3std3__45__cpo6cbeginE:
	.zero		1
	.type		_ZN39_INTERNAL_dc7be581_4_k_cu_3e5fb927_32414cuda3std3__48in_placeE,@object
	.size		_ZN39_INTERNAL_dc7be581_4_k_cu_3e5fb927_32414cuda3std3__48in_placeE,(_ZN39_INTERNAL_dc7be581_4_k_cu_3e5fb927_32414cuda3std6ranges3__45__cpo9iter_moveE - _ZN39_INTERNAL_dc7be581_4_k_cu_3e5fb927_32414cuda3std3__48in_placeE)
_ZN39_INTERNAL_dc7be581_4_k_cu_3e5fb927_32414cuda3std3__48in_placeE:
	.zero		1
	.type		_ZN39_INTERNAL_dc7be581_4_k_cu_3e5fb927_32414cuda3std6ranges3__45__cpo9iter_moveE,@object
	.size		_ZN39_INTERNAL_dc7be581_4_k_cu_3e5fb927_32414cuda3std6ranges3__45__cpo9iter_moveE,(_ZN39_INTERNAL_dc7be581_4_k_cu_3e5fb927_32414cuda3std3__45__cpo5beginE - _ZN39_INTERNAL_dc7be581_4_k_cu_3e5fb927_32414cuda3std6ranges3__45__cpo9iter_moveE)
_ZN39_INTERNAL_dc7be581_4_k_cu_3e5fb927_32414cuda3std6ranges3__45__cpo9iter_moveE:
	.zero		1
	.type		_ZN39_INTERNAL_dc7be581_4_k_cu_3e5fb927_32414cuda3std3__45__cpo5beginE,@object
	.size		_ZN39_INTERNAL_dc7be581_4_k_cu_3e5fb927_32414cuda3std3__45__cpo5beginE,(_ZN39_INTERNAL_dc7be581_4_k_cu_3e5fb927_32414cuda3std3__441_GLOBAL__N__dc7be581_4_k_cu_3e5fb927_32416ignoreE - _ZN39_INTERNAL_dc7be581_4_k_cu_3e5fb927_32414cuda3std3__45__cpo5beginE)
_ZN39_INTERNAL_dc7be581_4_k_cu_3e5fb927_32414cuda3std3__45__cpo5beginE:
	.zero		1
	.type		_ZN39_INTERNAL_dc7be581_4_k_cu_3e5fb927_32414cuda3std3__441_GLOBAL__N__dc7be581_4_k_cu_3e5fb927_32416ignoreE,@object
	.size		_ZN39_INTERNAL_dc7be581_4_k_cu_3e5fb927_32414cuda3std3__441_GLOBAL__N__dc7be581_4_k_cu_3e5fb927_32416ignoreE,(_ZN39_INTERNAL_dc7be581_4_k_cu_3e5fb927_32414cute7productE - _ZN39_INTERNAL_dc7be581_4_k_cu_3e5fb927_32414cuda3std3__441_GLOBAL__N__dc7be581_4_k_cu_3e5fb927_32416ignoreE)
_ZN39_INTERNAL_dc7be581_4_k_cu_3e5fb927_32414cuda3std3__441_GLOBAL__N__dc7be581_4_k_cu_3e5fb927_32416ignoreE:
	.zero		1
	.type		_ZN39_INTERNAL_dc7be581_4_k_cu_3e5fb927_32414cute7productE,@object
	.size		_ZN39_INTERNAL_dc7be581_4_k_cu_3e5fb927_32414cute7productE,(_ZN39_INTERNAL_dc7be581_4_k_cu_3e5fb927_32414cuda3std3__45__cpo3endE - _ZN39_INTERNAL_dc7be581_4_k_cu_3e5fb927_32414cute7productE)
_ZN39_INTERNAL_dc7be581_4_k_cu_3e5fb927_32414cute7productE:
	.zero		1
	.type		_ZN39_INTERNAL_dc7be581_4_k_cu_3e5fb927_32414cuda3std3__45__cpo3endE,@object
	.size		_ZN39_INTERNAL_dc7be581_4_k_cu_3e5fb927_32414cuda3std3__45__cpo3endE,(_ZN39_INTERNAL_dc7be581_4_k_cu_3e5fb927_32414cuda3std3__419piecewise_constructE - _ZN39_INTERNAL_dc7be581_4_k_cu_3e5fb927_32414cuda3std3__45__cpo3endE)
_ZN39_INTERNAL_dc7be581_4_k_cu_3e5fb927_32414cuda3std3__45__cpo3endE:
	.zero		1
	.type		_ZN39_INTERNAL_dc7be581_4_k_cu_3e5fb927_32414cuda3std3__419piecewise_constructE,@object
	.size		_ZN39_INTERNAL_dc7be581_4_k_cu_3e5fb927_32414cuda3std3__419piecewise_constructE,(_ZN39_INTERNAL_dc7be581_4_k_cu_3e5fb927_32414cuda3std3__45__cpo4cendE - _ZN39_INTERNAL_dc7be581_4_k_cu_3e5fb927_32414cuda3std3__419piecewise_constructE)
_ZN39_INTERNAL_dc7be581_4_k_cu_3e5fb927_32414cuda3std3__419piecewise_constructE:
	.zero		1
	.type		_ZN39_INTERNAL_dc7be581_4_k_cu_3e5fb927_32414cuda3std3__45__cpo4cendE,@object
	.size		_ZN39_INTERNAL_dc7be581_4_k_cu_3e5fb927_32414cuda3std3__45__cpo4cendE,(_ZN39_INTERNAL_dc7be581_4_k_cu_3e5fb927_32414cuda3std6ranges3__45__cpo4swapE - _ZN39_INTERNAL_dc7be581_4_k_cu_3e5fb927_32414cuda3std3__45__cpo4cendE)
_ZN39_INTERNAL_dc7be581_4_k_cu_3e5fb927_32414cuda3std3__45__cpo4cendE:
	.zero		1
	.type		_ZN39_INTERNAL_dc7be581_4_k_cu_3e5fb927_32414cuda3std6ranges3__45__cpo4swapE,@object
	.size		_ZN39_INTERNAL_dc7be581_4_k_cu_3e5fb927_32414cuda3std6ranges3__45__cpo4swapE,(.L_8 - _ZN39_INTERNAL_dc7be581_4_k_cu_3e5fb927_32414cuda3std6ranges3__45__cpo4swapE)
_ZN39_INTERNAL_dc7be581_4_k_cu_3e5fb927_32414cuda3std6ranges3__45__cpo4swapE:
	.zero		1
.L_8:


//--------------------- .nv.constant0._ZN7cutlass13device_kernelINS_4gemm6kernel13GemmUniversalIN4cute5tupleIJiiiiEEENS1_10collective13CollectiveMmaINS1_34MainloopSm90TmaGmmaWarpSpecializedILi5ENS5_IJNS4_1CILi1EEENSA_ILi2EEESB_EEENS1_32KernelTmaWarpSpecializedPingpongEEENS5_IJNSA_ILi64EEESG_NSA_ILi128EEEEEENS_6half_tENS5_IJlSB_lEEESJ_SK_NS4_8TiledMMAINS4_8MMA_AtomIJNS4_4SM904GMMA25MMA_64x64x16_F32F16F16_SSILNSO_5MajorE0ELSQ_0ELNSO_7ScaleInE1ELSR_1EEEEEENS4_6LayoutINS5_IJSB_SB_SB_EEENS5_IJNSA_ILi0EEESW_SW_EEEEENS5_IJNS4_10UnderscoreESZ_SZ_EEEEENS4_23SM90_TMA_LOAD_MULTICASTENS4_14ComposedLayoutINS4_7SwizzleILi3ELi4ELi3EEENS4_18smem_ptr_flag_bitsILi16EEENSU_INS5_IJNSA_ILi8EEESG_EEENS5_IJSG_SB_EEEEEEEvNS4_8identityENS4_13SM90_TMA_LOADES1C_vS1D_EENS_8epilogue10collective6detail29Sm90TmaWarpSpecializedAdapterINS1H_15DefaultEpilogueISJ_SK_SK_NS1G_6thread17LinearCombinationISJ_Li1EffLNS1L_9ScaleType4KindE0ELNS_15FloatRoundStyleE2ESJ_EENS1_15EpilogueDefaultEEEEEvvEEEEvNT_6ParamsE --------------------------
	.section	.nv.constant0._ZN7cutlass13device_kernelINS_4gemm6kernel13GemmUniversalIN4cute5tupleIJiiiiEEENS1_10collective13CollectiveMmaINS1_34MainloopSm90TmaGmmaWarpSpecializedILi5ENS5_IJNS4_1CILi1EEENSA_ILi2EEESB_EEENS1_32KernelTmaWarpSpecializedPingpongEEENS5_IJNSA_ILi64EEESG_NSA_ILi128EEEEEENS_6half_tENS5_IJlSB_lEEESJ_SK_NS4_8TiledMMAINS4_8MMA_AtomIJNS4_4SM904GMMA25MMA_64x64x16_F32F16F16_SSILNSO_5MajorE0ELSQ_0ELNSO_7ScaleInE1ELSR_1EEEEEENS4_6LayoutINS5_IJSB_SB_SB_EEENS5_IJNSA_ILi0EEESW_SW_EEEEENS5_IJNS4_10UnderscoreESZ_SZ_EEEEENS4_23SM90_TMA_LOAD_MULTICASTENS4_14ComposedLayoutINS4_7SwizzleILi3ELi4ELi3EEENS4_18smem_ptr_flag_bitsILi16EEENSU_INS5_IJNSA_ILi8EEESG_EEENS5_IJSG_SB_EEEEEEEvNS4_8identityENS4_13SM90_TMA_LOADES1C_vS1D_EENS_8epilogue10collective6detail29Sm90TmaWarpSpecializedAdapterINS1H_15DefaultEpilogueISJ_SK_SK_NS1G_6thread17LinearCombinationISJ_Li1EffLNS1L_9ScaleType4KindE0ELNS_15FloatRoundStyleE2ESJ_EENS1_15EpilogueDefaultEEEEEvvEEEEvNT_6ParamsE,"a",@progbits
	.sectionflags	@""
	.align	4
.nv.constant0._ZN7cutlass13device_kernelINS_4gemm6kernel13GemmUniversalIN4cute5tupleIJiiiiEEENS1_10collective13CollectiveMmaINS1_34MainloopSm90TmaGmmaWarpSpecializedILi5ENS5_IJNS4_1CILi1EEENSA_ILi2EEESB_EEENS1_32KernelTmaWarpSpecializedPingpongEEENS5_IJNSA_ILi64EEESG_NSA_ILi128EEEEEENS_6half_tENS5_IJlSB_lEEESJ_SK_NS4_8TiledMMAINS4_8MMA_AtomIJNS4_4SM904GMMA25MMA_64x64x16_F32F16F16_SSILNSO_5MajorE0ELSQ_0ELNSO_7ScaleInE1ELSR_1EEEEEENS4_6LayoutINS5_IJSB_SB_SB_EEENS5_IJNSA_ILi0EEESW_SW_EEEEENS5_IJNS4_10UnderscoreESZ_SZ_EEEEENS4_23SM90_TMA_LOAD_MULTICASTENS4_14ComposedLayoutINS4_7SwizzleILi3ELi4ELi3EEENS4_18smem_ptr_flag_bitsILi16EEENSU_INS5_IJNSA_ILi8EEESG_EEENS5_IJSG_SB_EEEEEEEvNS4_8identityENS4_13SM90_TMA_LOADES1C_vS1D_EENS_8epilogue10collective6detail29Sm90TmaWarpSpecializedAdapterINS1H_15DefaultEpilogueISJ_SK_SK_NS1G_6thread17LinearCombinationISJ_Li1EffLNS1L_9ScaleType4KindE0ELNS_15FloatRoundStyleE2ESJ_EENS1_15EpilogueDefaultEEEEEvvEEEEvNT_6ParamsE:
	.zero		1664


//--------------------- SYMBOLS --------------------------

	.type		.nv.reservedSmem.offset0,@object
	.size		.nv.reservedSmem.offset0,0x4
	.type		__assertfail,@function
